	.target	sm_90a

	.elftype	@"ET_EXEC"


//--------------------- .note.nv.tkinfo           --------------------------
	.section	.note.nv.tkinfo,"",@"SHT_NOTE"
	.sectionflags	@"SHF_NOTE_NV_TKINFO"
	.tkinfo
        /*0018*/ 	.word	0x00000002
        /*0030*/ 	.string	""
        /*0030*/ 	.string	"ptxas"
        /*0030*/ 	.string	"Cuda compilation tools, release 13.0, V13.0.88"
        /*0030*/ 	.string	"Build cuda_13.0.r13.0/compiler.36424714_0"
        /*0030*/ 	.string	"-arch sm_90a -m 64 "



//--------------------- .note.nv.cuinfo           --------------------------
	.section	.note.nv.cuinfo,"",@"SHT_NOTE"
	.sectionflags	@"SHF_NOTE_NV_CUINFO"
        /*0018*/ 	.short	0x0002
        /*001a*/ 	.short	0x005a
        /*001c*/ 	.short	0x0082
	.zero		2


//--------------------- .nv.info                  --------------------------
	.section	.nv.info,"",@"SHT_CUDA_INFO"
	.align	4


	//----- nvinfo : EIATTR_REGCOUNT
	.align		4
        /*0000*/ 	.byte	0x04, 0x2f
        /*0002*/ 	.short	(.L_12 - .L_11)
	.align		4
.L_11:
        /*0004*/ 	.word	index@(_ZN7cutlass13device_kernelINS_4conv6kernel13ConvUniversalINS1_16ConvProblemShapeILNS1_8OperatorE0ELi2EEENS1_10collective14CollectiveConvINS1_46MainloopSm90TmaGmmaWarpSpecializedImplicitGemmILS5_0ELi14ELi2EN4cute5tupleIJNSA_1CILi2EEENSC_ILi1EEESE_EEENS1_36KernelImplicitTmaWarpSpecializedSm90ELi1EEENSB_IJNSC_ILi64EEESI_NSB_IJNSC_ILi32EEEEEEEEENS_10tfloat32_tESM_NSA_8TiledMMAINSA_8MMA_AtomIJNSA_4SM904GMMA29MMA_64x64x8_F32TF32TF32_SS_TNILNSQ_7ScaleInE1ELSS_1EEEEEENSA_6LayoutINSB_IJSE_SE_SE_EEENSB_IJNSC_ILi0EEESX_SX_EEEEENSB_IJNSA_10UnderscoreES10_S10_EEEEENS7_6detail26Sm90ImplicitGemmTileTraitsINSA_20SM90_TMA_LOAD_IM2COLENSA_14ComposedLayoutINSA_7SwizzleILi3ELi4ELi3EEENSA_18smem_ptr_flag_bitsILi32EEENSV_INSB_IJNSB_IJNSC_ILi8EEES1B_EEENSB_IJSJ_SE_EEENSB_IJSE_NSC_ILi14EEEEEEEEENSB_IJNSB_IJSJ_NSC_ILi256EEEEEENSB_IJSE_SX_EEENSB_IJSX_NSC_ILi2048EEEEEEEEEEEEEvEENS14_INSA_23SM90_TMA_LOAD_MULTICASTES1O_vEEEENS_8epilogue10collective6detail29Sm90TmaWarpSpecializedAdapterINS1U_15DefaultEpilogueISM_NSB_IJNSB_IJlllEEESE_SX_EEES1Z_NS1T_6thread17LinearCombinationISM_Li1EffLNS20_9ScaleType4KindE0ELNS_15FloatRoundStyleE2ESM_EENS_4gemm15EpilogueDefaultEEEEEvvEEEEvNT_6ParamsE)
        /*0008*/ 	.word	0x0000003a


	//----- nvinfo : EIATTR_FRAME_SIZE
	.align		4
.L_12:
        /*000c*/ 	.byte	0x04, 0x11
        /*000e*/ 	.short	(.L_14 - .L_13)
	.align		4
.L_13:
        /*0010*/ 	.word	index@(_ZN7cutlass13device_kernelINS_4conv6kernel13ConvUniversalINS1_16ConvProblemShapeILNS1_8OperatorE0ELi2EEENS1_10collective14CollectiveConvINS1_46MainloopSm90TmaGmmaWarpSpecializedImplicitGemmILS5_0ELi14ELi2EN4cute5tupleIJNSA_1CILi2EEENSC_ILi1EEESE_EEENS1_36KernelImplicitTmaWarpSpecializedSm90ELi1EEENSB_IJNSC_ILi64EEESI_NSB_IJNSC_ILi32EEEEEEEEENS_10tfloat32_tESM_NSA_8TiledMMAINSA_8MMA_AtomIJNSA_4SM904GMMA29MMA_64x64x8_F32TF32TF32_SS_TNILNSQ_7ScaleInE1ELSS_1EEEEEENSA_6LayoutINSB_IJSE_SE_SE_EEENSB_IJNSC_ILi0EEESX_SX_EEEEENSB_IJNSA_10UnderscoreES10_S10_EEEEENS7_6detail26Sm90ImplicitGemmTileTraitsINSA_20SM90_TMA_LOAD_IM2COLENSA_14ComposedLayoutINSA_7SwizzleILi3ELi4ELi3EEENSA_18smem_ptr_flag_bitsILi32EEENSV_INSB_IJNSB_IJNSC_ILi8EEES1B_EEENSB_IJSJ_SE_EEENSB_IJSE_NSC_ILi14EEEEEEEEENSB_IJNSB_IJSJ_NSC_ILi256EEEEEENSB_IJSE_SX_EEENSB_IJSX_NSC_ILi2048EEEEEEEEEEEEEvEENS14_INSA_23SM90_TMA_LOAD_MULTICASTES1O_vEEEENS_8epilogue10collective6detail29Sm90TmaWarpSpecializedAdapterINS1U_15DefaultEpilogueISM_NSB_IJNSB_IJlllEEESE_SX_EEES1Z_NS1T_6thread17LinearCombinationISM_Li1EffLNS20_9ScaleType4KindE0ELNS_15FloatRoundStyleE2ESM_EENS_4gemm15EpilogueDefaultEEEEEvvEEEEvNT_6ParamsE)
        /*0014*/ 	.word	0x00000000


	//----- nvinfo : EIATTR_MIN_STACK_SIZE
	.align		4
.L_14:
        /*0018*/ 	.byte	0x04, 0x12
        /*001a*/ 	.short	(.L_16 - .L_15)
	.align		4
.L_15:
        /*001c*/ 	.word	index@(_ZN7cutlass13device_kernelINS_4conv6kernel13ConvUniversalINS1_16ConvProblemShapeILNS1_8OperatorE0ELi2EEENS1_10collective14CollectiveConvINS1_46MainloopSm90TmaGmmaWarpSpecializedImplicitGemmILS5_0ELi14ELi2EN4cute5tupleIJNSA_1CILi2EEENSC_ILi1EEESE_EEENS1_36KernelImplicitTmaWarpSpecializedSm90ELi1EEENSB_IJNSC_ILi64EEESI_NSB_IJNSC_ILi32EEEEEEEEENS_10tfloat32_tESM_NSA_8TiledMMAINSA_8MMA_AtomIJNSA_4SM904GMMA29MMA_64x64x8_F32TF32TF32_SS_TNILNSQ_7ScaleInE1ELSS_1EEEEEENSA_6LayoutINSB_IJSE_SE_SE_EEENSB_IJNSC_ILi0EEESX_SX_EEEEENSB_IJNSA_10UnderscoreES10_S10_EEEEENS7_6detail26Sm90ImplicitGemmTileTraitsINSA_20SM90_TMA_LOAD_IM2COLENSA_14ComposedLayoutINSA_7SwizzleILi3ELi4ELi3EEENSA_18smem_ptr_flag_bitsILi32EEENSV_INSB_IJNSB_IJNSC_ILi8EEES1B_EEENSB_IJSJ_SE_EEENSB_IJSE_NSC_ILi14EEEEEEEEENSB_IJNSB_IJSJ_NSC_ILi256EEEEEENSB_IJSE_SX_EEENSB_IJSX_NSC_ILi2048EEEEEEEEEEEEEvEENS14_INSA_23SM90_TMA_LOAD_MULTICASTES1O_vEEEENS_8epilogue10collective6detail29Sm90TmaWarpSpecializedAdapterINS1U_15DefaultEpilogueISM_NSB_IJNSB_IJlllEEESE_SX_EEES1Z_NS1T_6thread17LinearCombinationISM_Li1EffLNS20_9ScaleType4KindE0ELNS_15FloatRoundStyleE2ESM_EENS_4gemm15EpilogueDefaultEEEEEvvEEEEvNT_6ParamsE)
        /*0020*/ 	.word	0x00000000
.L_16:


//--------------------- .nv.compat                --------------------------
	.section	.nv.compat,"",@"SHT_CUDA_COMPAT_INFO"
	.align	4
        /*0000*/ 	.byte	0x02, 0x09, 0x01, 0x00, 0x02, 0x02, 0x04, 0x00, 0x02, 0x05, 0x05, 0x00, 0x03, 0x07, 0x01, 0x01
        /*0010*/ 	.byte	0x02, 0x03, 0x01, 0x00, 0x02, 0x06, 0x01, 0x00, 0x04, 0x0b, 0x08, 0x00, 0x00, 0x00, 0x00, 0x00
        /*0020*/ 	.byte	0x00, 0x00, 0x00, 0x00


//--------------------- .nv.info._ZN7cutlass13device_kernelINS_4conv6kernel13ConvUniversalINS1_16ConvProblemShapeILNS1_8OperatorE0ELi2EEENS1_10collective14CollectiveConvINS1_46MainloopSm90TmaGmmaWarpSpecializedImplicitGemmILS5_0ELi14ELi2EN4cute5tupleIJNSA_1CILi2EEENSC_ILi1EEESE_EEENS1_36KernelImplicitTmaWarpSpecializedSm90ELi1EEENSB_IJNSC_ILi64EEESI_NSB_IJNSC_ILi32EEEEEEEEENS_10tfloat32_tESM_NSA_8TiledMMAINSA_8MMA_AtomIJNSA_4SM904GMMA29MMA_64x64x8_F32TF32TF32_SS_TNILNSQ_7ScaleInE1ELSS_1EEEEEENSA_6LayoutINSB_IJSE_SE_SE_EEENSB_IJNSC_ILi0EEESX_SX_EEEEENSB_IJNSA_10UnderscoreES10_S10_EEEEENS7_6detail26Sm90ImplicitGemmTileTraitsINSA_20SM90_TMA_LOAD_IM2COLENSA_14ComposedLayoutINSA_7SwizzleILi3ELi4ELi3EEENSA_18smem_ptr_flag_bitsILi32EEENSV_INSB_IJNSB_IJNSC_ILi8EEES1B_EEENSB_IJSJ_SE_EEENSB_IJSE_NSC_ILi14EEEEEEEEENSB_IJNSB_IJSJ_NSC_ILi256EEEEEENSB_IJSE_SX_EEENSB_IJSX_NSC_ILi2048EEEEEEEEEEEEEvEENS14_INSA_23SM90_TMA_LOAD_MULTICASTES1O_vEEEENS_8epilogue10collective6detail29Sm90TmaWarpSpecializedAdapterINS1U_15DefaultEpilogueISM_NSB_IJNSB_IJlllEEESE_SX_EEES1Z_NS1T_6thread17LinearCombinationISM_Li1EffLNS20_9ScaleType4KindE0ELNS_15FloatRoundStyleE2ESM_EENS_4gemm15EpilogueDefaultEEEEEvvEEEEvNT_6ParamsE --------------------------
	.section	.nv.info._ZN7cutlass13device_kernelINS_4conv6kernel13ConvUniversalINS1_16ConvProblemShapeILNS1_8OperatorE0ELi2EEENS1_10collective14CollectiveConvINS1_46MainloopSm90TmaGmmaWarpSpecializedImplicitGemmILS5_0ELi14ELi2EN4cute5tupleIJNSA_1CILi2EEENSC_ILi1EEESE_EEENS1_36KernelImplicitTmaWarpSpecializedSm90ELi1EEENSB_IJNSC_ILi64EEESI_NSB_IJNSC_ILi32EEEEEEEEENS_10tfloat32_tESM_NSA_8TiledMMAINSA_8MMA_AtomIJNSA_4SM904GMMA29MMA_64x64x8_F32TF32TF32_SS_TNILNSQ_7ScaleInE1ELSS_1EEEEEENSA_6LayoutINSB_IJSE_SE_SE_EEENSB_IJNSC_ILi0EEESX_SX_EEEEENSB_IJNSA_10UnderscoreES10_S10_EEEEENS7_6detail26Sm90ImplicitGemmTileTraitsINSA_20SM90_TMA_LOAD_IM2COLENSA_14ComposedLayoutINSA_7SwizzleILi3ELi4ELi3EEENSA_18smem_ptr_flag_bitsILi32EEENSV_INSB_IJNSB_IJNSC_ILi8EEES1B_EEENSB_IJSJ_SE_EEENSB_IJSE_NSC_ILi14EEEEEEEEENSB_IJNSB_IJSJ_NSC_ILi256EEEEEENSB_IJSE_SX_EEENSB_IJSX_NSC_ILi2048EEEEEEEEEEEEEvEENS14_INSA_23SM90_TMA_LOAD_MULTICASTES1O_vEEEENS_8epilogue10collective6detail29Sm90TmaWarpSpecializedAdapterINS1U_15DefaultEpilogueISM_NSB_IJNSB_IJlllEEESE_SX_EEES1Z_NS1T_6thread17LinearCombinationISM_Li1EffLNS20_9ScaleType4KindE0ELNS_15FloatRoundStyleE2ESM_EENS_4gemm15EpilogueDefaultEEEEEvvEEEEvNT_6ParamsE,"",@"SHT_CUDA_INFO"
	.sectionflags	@""
	.align	4


	//----- nvinfo : EIATTR_CUDA_API_VERSION
	.align		4
        /*0000*/ 	.byte	0x04, 0x37
        /*0002*/ 	.short	(.L_18 - .L_17)
.L_17:
        /*0004*/ 	.word	0x00000082


	//----- nvinfo : EIATTR_KPARAM_INFO
	.align		4
.L_18:
        /*0008*/ 	.byte	0x04, 0x17
        /*000a*/ 	.short	(.L_20 - .L_19)
.L_19:
        /*000c*/ 	.word	0x00000000
        /*0010*/ 	.short	0x0000
        /*0012*/ 	.short	0x0070
        /*0014*/ 	.byte	0x00, 0xf0, 0x01, 0x0e


	//----- nvinfo : EIATTR_SPARSE_MMA_MASK
	.align		4
.L_20:
        /*0018*/ 	.byte	0x03, 0x50
        /*001a*/ 	.short	0x0000


	//----- nvinfo : EIATTR_MAXREG_COUNT
	.align		4
        /*001c*/ 	.byte	0x03, 0x1b
        /*001e*/ 	.short	0x00ff


	//----- nvinfo : EIATTR_NUM_BARRIERS
	.align		4
        /*0020*/ 	.byte	0x02, 0x4c
        /*0022*/ 	.byte	0x01
	.zero		1


	//----- nvinfo : EIATTR_MERCURY_ISA_VERSION
	.align		4
        /*0024*/ 	.byte	0x03, 0x5f
        /*0026*/ 	.short	0x0101


	//----- nvinfo : EIATTR_COOP_GROUP_MASK_REGIDS
	.align		4
        /*0028*/ 	.byte	0x04, 0x29
        /*002a*/ 	.short	(.L_22 - .L_21)


	//   ....[0]....
.L_21:
        /*002c*/ 	.word	0xffffffff


	//   ....[1]....
        /*0030*/ 	.word	0xffffffff


	//   ....[2]....
        /*0034*/ 	.word	0xffffffff


	//   ....[3]....
        /*0038*/ 	.word	0xffffffff


	//----- nvinfo : EIATTR_COOP_GROUP_INSTR_OFFSETS
	.align		4
.L_22:
        /*003c*/ 	.byte	0x04, 0x28
        /*003e*/ 	.short	(.L_24 - .L_23)


	//   ....[0]....
.L_23:
        /*0040*/ 	.word	0x00000070


	//   ....[1]....
        /*0044*/ 	.word	0x00000080


	//   ....[2]....
        /*0048*/ 	.word	0x00000140


	//   ....[3]....
        /*004c*/ 	.word	0x00000810


	//----- nvinfo : EIATTR_MBARRIER_INSTR_OFFSETS
	.align		4
.L_24:
        /*0050*/ 	.byte	0x04, 0x39
        /*0052*/ 	.short	(.L_26 - .L_25)


	//   ....[0]....
.L_25:
        /*0054*/ 	.word	0x00000310
        /*0058*/ 	.word	0x000000ff
        /*005c*/ 	.word	0x00038000
        /*0060*/ 	.short	0x0100
        /*0062*/ 	.byte	0x08
	.zero		1


	//   ....[1]....
        /*0064*/ 	.word	0x00000320
        /*0068*/ 	.word	0x000000ff
        /*006c*/ 	.word	0x00038070
        /*0070*/ 	.short	0x0100
        /*0072*/ 	.byte	0x08
	.zero		1


	//   ....[2]....
        /*0074*/ 	.word	0x00000330
        /*0078*/ 	.word	0x000000ff
        /*007c*/ 	.word	0x00038008
        /*0080*/ 	.short	0x0100
        /*0082*/ 	.byte	0x08
	.zero		1


	//   ....[3]....
        /*0084*/ 	.word	0x00000340
        /*0088*/ 	.word	0x000000ff
        /*008c*/ 	.word	0x00038078
        /*0090*/ 	.short	0x0100
        /*0092*/ 	.byte	0x08
	.zero		1


	//   ....[4]....
        /*0094*/ 	.word	0x00000350
        /*0098*/ 	.word	0x000000ff
        /*009c*/ 	.word	0x00038010
        /*00a0*/ 	.short	0x0100
        /*00a2*/ 	.byte	0x08
	.zero		1


	//   ....[5]....
        /*00a4*/ 	.word	0x00000360
        /*00a8*/ 	.word	0x000000ff
        /*00ac*/ 	.word	0x00038080
        /*00b0*/ 	.short	0x0100
        /*00b2*/ 	.byte	0x08
	.zero		1


	//   ....[6]....
        /*00b4*/ 	.word	0x00000370
        /*00b8*/ 	.word	0x000000ff
        /*00bc*/ 	.word	0x00038018
        /*00c0*/ 	.short	0x0100
        /*00c2*/ 	.byte	0x08
	.zero		1


	//   ....[7]....
        /*00c4*/ 	.word	0x00000380
        /*00c8*/ 	.word	0x000000ff
        /*00cc*/ 	.word	0x00038088
        /*00d0*/ 	.short	0x0100
        /*00d2*/ 	.byte	0x08
	.zero		1


	//   ....[8]....
        /*00d4*/ 	.word	0x00000390
        /*00d8*/ 	.word	0x000000ff
        /*00dc*/ 	.word	0x00038020
        /*00e0*/ 	.short	0x0100
        /*00e2*/ 	.byte	0x08
	.zero		1


	//   ....[9]....
        /*00e4*/ 	.word	0x000003a0
        /*00e8*/ 	.word	0x000000ff
        /*00ec*/ 	.word	0x00038090
        /*00f0*/ 	.short	0x0100
        /*00f2*/ 	.byte	0x08
	.zero		1


	//   ....[10]....
        /*00f4*/ 	.word	0x000003b0
        /*00f8*/ 	.word	0x000000ff
        /*00fc*/ 	.word	0x00038028
        /*0100*/ 	.short	0x0100
        /*0102*/ 	.byte	0x08
	.zero		1


	//   ....[11]....
        /*0104*/ 	.word	0x000003c0
        /*0108*/ 	.word	0x000000ff
        /*010c*/ 	.word	0x00038098
        /*0110*/ 	.short	0x0100
        /*0112*/ 	.byte	0x08
	.zero		1


	//   ....[12]....
        /*0114*/ 	.word	0x000003d0
        /*0118*/ 	.word	0x000000ff
        /*011c*/ 	.word	0x00038030
        /*0120*/ 	.short	0x0100
        /*0122*/ 	.byte	0x08
	.zero		1


	//   ....[13]....
        /*0124*/ 	.word	0x000003e0
        /*0128*/ 	.word	0x000000ff
        /*012c*/ 	.word	0x000380a0
        /*0130*/ 	.short	0x0100
        /*0132*/ 	.byte	0x08
	.zero		1


	//   ....[14]....
        /*0134*/ 	.word	0x000003f0
        /*0138*/ 	.word	0x000000ff
        /*013c*/ 	.word	0x00038038
        /*0140*/ 	.short	0x0100
        /*0142*/ 	.byte	0x08
	.zero		1


	//   ....[15]....
        /*0144*/ 	.word	0x00000400
        /*0148*/ 	.word	0x000000ff
        /*014c*/ 	.word	0x000380a8
        /*0150*/ 	.short	0x0100
        /*0152*/ 	.byte	0x08
	.zero		1


	//   ....[16]....
        /*0154*/ 	.word	0x00000410
        /*0158*/ 	.word	0x000000ff
        /*015c*/ 	.word	0x00038040
        /*0160*/ 	.short	0x0100
        /*0162*/ 	.byte	0x08
	.zero		1


	//   ....[17]....
        /*0164*/ 	.word	0x00000420
        /*0168*/ 	.word	0x000000ff
        /*016c*/ 	.word	0x000380b0
        /*0170*/ 	.short	0x0100
        /*0172*/ 	.byte	0x08
	.zero		1


	//   ....[18]....
        /*0174*/ 	.word	0x00000430
        /*0178*/ 	.word	0x000000ff
        /*017c*/ 	.word	0x00038048
        /*0180*/ 	.short	0x0100
        /*0182*/ 	.byte	0x08
	.zero		1


	//   ....[19]....
        /*0184*/ 	.word	0x00000440
        /*0188*/ 	.word	0x000000ff
        /*018c*/ 	.word	0x000380b8
        /*0190*/ 	.short	0x0100
        /*0192*/ 	.byte	0x08
	.zero		1


	//   ....[20]....
        /*0194*/ 	.word	0x00000450
        /*0198*/ 	.word	0x000000ff
        /*019c*/ 	.word	0x00038050
        /*01a0*/ 	.short	0x0100
        /*01a2*/ 	.byte	0x08
	.zero		1


	//   ....[21]....
        /*01a4*/ 	.word	0x00000460
        /*01a8*/ 	.word	0x000000ff
        /*01ac*/ 	.word	0x000380c0
        /*01b0*/ 	.short	0x0100
        /*01b2*/ 	.byte	0x08
	.zero		1


	//   ....[22]....
        /*01b4*/ 	.word	0x00000470
        /*01b8*/ 	.word	0x000000ff
        /*01bc*/ 	.word	0x00038058
        /*01c0*/ 	.short	0x0100
        /*01c2*/ 	.byte	0x08
	.zero		1


	//   ....[23]....
        /*01c4*/ 	.word	0x00000480
        /*01c8*/ 	.word	0x000000ff
        /*01cc*/ 	.word	0x000380c8
        /*01d0*/ 	.short	0x0100
        /*01d2*/ 	.byte	0x08
	.zero		1


	//   ....[24]....
        /*01d4*/ 	.word	0x00000490
        /*01d8*/ 	.word	0x000000ff
        /*01dc*/ 	.word	0x00038060
        /*01e0*/ 	.short	0x0100
        /*01e2*/ 	.byte	0x08
	.zero		1


	//   ....[25]....
        /*01e4*/ 	.word	0x000004a0
        /*01e8*/ 	.word	0x000000ff
        /*01ec*/ 	.word	0x000380d0
        /*01f0*/ 	.short	0x0100
        /*01f2*/ 	.byte	0x08
	.zero		1


	//   ....[26]....
        /*01f4*/ 	.word	0x000004b0
        /*01f8*/ 	.word	0x000000ff
        /*01fc*/ 	.word	0x00038068
        /*0200*/ 	.short	0x0100
        /*0202*/ 	.byte	0x08
	.zero		1


	//   ....[27]....
        /*0204*/ 	.word	0x000004c0
        /*0208*/ 	.word	0x000000ff
        /*020c*/ 	.word	0x000380d8
        /*0210*/ 	.short	0x0100
        /*0212*/ 	.byte	0x08
	.zero		1


	//   ....[28]....
        /*0214*/ 	.word	0x00000d60
        /*0218*/ 	.word	0x00000007
        /*021c*/ 	.word	0x00038000
        /*0220*/ 	.short	0x010a
        /*0222*/ 	.byte	0x3f
	.zero		1


	//   ....[29]....
        /*0224*/ 	.word	0x00001100
        /*0228*/ 	.word	0x0000000a
        /*022c*/ 	.word	0x00038000
        /*0230*/ 	.short	0x010a
        /*0232*/ 	.byte	0x3f
	.zero		1


	//   ....[30]....
        /*0234*/ 	.word	0x00001320
        /*0238*/ 	.word	0x0000000a
        /*023c*/ 	.word	0x00000000
        /*0240*/ 	.short	0x0101
        /*0242*/ 	.byte	0x3f
	.zero		1


	//   ....[31]....
        /*0244*/ 	.word	0x00001570
        /*0248*/ 	.word	0x00000006
        /*024c*/ 	.word	0x00000000
        /*0250*/ 	.short	0x0101
        /*0252*/ 	.byte	0x3f
	.zero		1


	//   ....[32]....
        /*0254*/ 	.word	0x00003fc0
        /*0258*/ 	.word	0x00000015
        /*025c*/ 	.word	0x00038070
        /*0260*/ 	.short	0x010a
        /*0262*/ 	.byte	0x3f
	.zero		1


	//   ....[33]....
        /*0264*/ 	.word	0x000046d0
        /*0268*/ 	.word	0x00000002
        /*026c*/ 	.word	0x00000000
        /*0270*/ 	.short	0x010a
        /*0272*/ 	.byte	0x3f
	.zero		1


	//   ....[34]....
        /*0274*/ 	.word	0x00004780
        /*0278*/ 	.word	0x00000002
        /*027c*/ 	.word	0x00000000
        /*0280*/ 	.short	0x010a
        /*0282*/ 	.byte	0x3f
	.zero		1


	//   ....[35]....
        /*0284*/ 	.word	0x00004830
        /*0288*/ 	.word	0x00000002
        /*028c*/ 	.word	0x00000000
        /*0290*/ 	.short	0x010a
        /*0292*/ 	.byte	0x3f
	.zero		1


	//   ....[36]....
        /*0294*/ 	.word	0x000048e0
        /*0298*/ 	.word	0x00000002
        /*029c*/ 	.word	0x00000000
        /*02a0*/ 	.short	0x010a
        /*02a2*/ 	.byte	0x3f
	.zero		1


	//   ....[37]....
        /*02a4*/ 	.word	0x00004990
        /*02a8*/ 	.word	0x00000002
        /*02ac*/ 	.word	0x00000000
        /*02b0*/ 	.short	0x010a
        /*02b2*/ 	.byte	0x3f
	.zero		1


	//   ....[38]....
        /*02b4*/ 	.word	0x00004a40
        /*02b8*/ 	.word	0x00000002
        /*02bc*/ 	.word	0x00000000
        /*02c0*/ 	.short	0x010a
        /*02c2*/ 	.byte	0x3f
	.zero		1


	//   ....[39]....
        /*02c4*/ 	.word	0x00004af0
        /*02c8*/ 	.word	0x00000002
        /*02cc*/ 	.word	0x00000000
        /*02d0*/ 	.short	0x010a
        /*02d2*/ 	.byte	0x3f
	.zero		1


	//   ....[40]....
        /*02d4*/ 	.word	0x00004ba0
        /*02d8*/ 	.word	0x00000002
        /*02dc*/ 	.word	0x00000000
        /*02e0*/ 	.short	0x010a
        /*02e2*/ 	.byte	0x3f
	.zero		1


	//   ....[41]....
        /*02e4*/ 	.word	0x00004c50
        /*02e8*/ 	.word	0x00000002
        /*02ec*/ 	.word	0x00000000
        /*02f0*/ 	.short	0x010a
        /*02f2*/ 	.byte	0x3f
	.zero		1


	//   ....[42]....
        /*02f4*/ 	.word	0x00004d00
        /*02f8*/ 	.word	0x00000002
        /*02fc*/ 	.word	0x00000000
        /*0300*/ 	.short	0x010a
        /*0302*/ 	.byte	0x3f
	.zero		1


	//   ....[43]....
        /*0304*/ 	.word	0x00004db0
        /*0308*/ 	.word	0x00000002
        /*030c*/ 	.word	0x00000000
        /*0310*/ 	.short	0x010a
        /*0312*/ 	.byte	0x3f
	.zero		1


	//   ....[44]....
        /*0314*/ 	.word	0x00004e60
        /*0318*/ 	.word	0x00000002
        /*031c*/ 	.word	0x00000000
        /*0320*/ 	.short	0x010a
        /*0322*/ 	.byte	0x3f
	.zero		1


	//   ....[45]....
        /*0324*/ 	.word	0x00004f10
        /*0328*/ 	.word	0x00000002
        /*032c*/ 	.word	0x00000000
        /*0330*/ 	.short	0x010a
        /*0332*/ 	.byte	0x3f
	.zero		1


	//   ....[46]....
        /*0334*/ 	.word	0x00004fc0
        /*0338*/ 	.word	0x0000000b
        /*033c*/ 	.word	0x00000000
        /*0340*/ 	.short	0x010a
        /*0342*/ 	.byte	0x3f
	.zero		1


	//----- nvinfo : EIATTR_NUM_MBARRIERS
	.align		4
.L_26:
        /*0344*/ 	.byte	0x03, 0x38
        /*0346*/ 	.short	0x001c


	//----- nvinfo : EIATTR_EXIT_INSTR_OFFSETS
	.align		4
        /*0348*/ 	.byte	0x04, 0x1c
        /*034a*/ 	.short	(.L_28 - .L_27)


	//   ....[0]....
.L_27:
        /*034c*/ 	.word	0x00000b90


	//   ....[1]....
        /*0350*/ 	.word	0x000016d0


	//   ....[2]....
        /*0354*/ 	.word	0x000031d0


	//   ....[3]....
        /*0358*/ 	.word	0x00003200


	//   ....[4]....
        /*035c*/ 	.word	0x00003d70


	//   ....[5]....
        /*0360*/ 	.word	0x00003da0


	//   ....[6]....
        /*0364*/ 	.word	0x00003dc0


	//   ....[7]....
        /*0368*/ 	.word	0x000045e0


	//   ....[8]....
        /*036c*/ 	.word	0x00004ff0


	//----- nvinfo : EIATTR_MAX_THREADS
	.align		4
.L_28:
        /*0370*/ 	.byte	0x04, 0x05
        /*0372*/ 	.short	(.L_30 - .L_29)
.L_29:
        /*0374*/ 	.word	0x00000100
        /*0378*/ 	.word	0x00000001
        /*037c*/ 	.word	0x00000001


	//----- nvinfo : EIATTR_CRS_STACK_SIZE
	.align		4
.L_30:
        /*0380*/ 	.byte	0x04, 0x1e
        /*0382*/ 	.short	(.L_32 - .L_31)
.L_31:
        /*0384*/ 	.word	0x00000000


	//----- nvinfo : EIATTR_CBANK_PARAM_SIZE
	.align		4
.L_32:
        /*0388*/ 	.byte	0x03, 0x19
        /*038a*/ 	.short	0x03f0


	//----- nvinfo : EIATTR_PARAM_CBANK
	.align		4
        /*038c*/ 	.byte	0x04, 0x0a
        /*038e*/ 	.short	(.L_34 - .L_33)
	.align		4
.L_33:
        /*0390*/ 	.word	index@(.nv.constant0._ZN7cutlass13device_kernelINS_4conv6kernel13ConvUniversalINS1_16ConvProblemShapeILNS1_8OperatorE0ELi2EEENS1_10collective14CollectiveConvINS1_46MainloopSm90TmaGmmaWarpSpecializedImplicitGemmILS5_0ELi14ELi2EN4cute5tupleIJNSA_1CILi2EEENSC_ILi1EEESE_EEENS1_36KernelImplicitTmaWarpSpecializedSm90ELi1EEENSB_IJNSC_ILi64EEESI_NSB_IJNSC_ILi32EEEEEEEEENS_10tfloat32_tESM_NSA_8TiledMMAINSA_8MMA_AtomIJNSA_4SM904GMMA29MMA_64x64x8_F32TF32TF32_SS_TNILNSQ_7ScaleInE1ELSS_1EEEEEENSA_6LayoutINSB_IJSE_SE_SE_EEENSB_IJNSC_ILi0EEESX_SX_EEEEENSB_IJNSA_10UnderscoreES10_S10_EEEEENS7_6detail26Sm90ImplicitGemmTileTraitsINSA_20SM90_TMA_LOAD_IM2COLENSA_14ComposedLayoutINSA_7SwizzleILi3ELi4ELi3EEENSA_18smem_ptr_flag_bitsILi32EEENSV_INSB_IJNSB_IJNSC_ILi8EEES1B_EEENSB_IJSJ_SE_EEENSB_IJSE_NSC_ILi14EEEEEEEEENSB_IJNSB_IJSJ_NSC_ILi256EEEEEENSB_IJSE_SX_EEENSB_IJSX_NSC_ILi2048EEEEEEEEEEEEEvEENS14_INSA_23SM90_TMA_LOAD_MULTICASTES1O_vEEEENS_8epilogue10collective6detail29Sm90TmaWarpSpecializedAdapterINS1U_15DefaultEpilogueISM_NSB_IJNSB_IJlllEEESE_SX_EEES1Z_NS1T_6thread17LinearCombinationISM_Li1EffLNS20_9ScaleType4KindE0ELNS_15FloatRoundStyleE2ESM_EENS_4gemm15EpilogueDefaultEEEEEvvEEEEvNT_6ParamsE)
        /*0394*/ 	.short	0x0210
        /*0396*/ 	.short	0x03f0


	//----- nvinfo : EIATTR_SW_WAR
	.align		4
.L_34:
        /*0398*/ 	.byte	0x04, 0x36
        /*039a*/ 	.short	(.L_36 - .L_35)
.L_35:
        /*039c*/ 	.word	0x00000008
.L_36:


//--------------------- .nv.callgraph             --------------------------
	.section	.nv.callgraph,"",@"SHT_CUDA_CALLGRAPH"
	.align	4
	.sectionentsize	8
	.align		4
        /*0000*/ 	.word	0x00000000
	.align		4
        /*0004*/ 	.word	0xffffffff
	.align		4
        /*0008*/ 	.word	0x00000000
	.align		4
        /*000c*/ 	.word	0xfffffffe
	.align		4
        /*0010*/ 	.word	0x00000000
	.align		4
        /*0014*/ 	.word	0xfffffffd
	.align		4
        /*0018*/ 	.word	0x00000000
	.align		4
        /*001c*/ 	.word	0xfffffffc


//--------------------- .nv.constant4             --------------------------
	.section	.nv.constant4,"a",@progbits
	.align	8
	.align		8
.nv.constant4:
        /*0000*/ 	.dword	_ZN39_INTERNAL_e34fdca0_4_k_cu_cc25cc3b_27984cuda3std3__45__cpo5beginE
	.align		8
        /*0008*/ 	.dword	_ZN39_INTERNAL_e34fdca0_4_k_cu_cc25cc3b_27984cuda3std3__45__cpo3endE
	.align		8
        /*0010*/ 	.dword	_ZN39_INTERNAL_e34fdca0_4_k_cu_cc25cc3b_27984cuda3std3__45__cpo6cbeginE
	.align		8
        /*0018*/ 	.dword	_ZN39_INTERNAL_e34fdca0_4_k_cu_cc25cc3b_27984cuda3std3__45__cpo4cendE
	.align		8
        /*0020*/ 	.dword	_ZN39_INTERNAL_e34fdca0_4_k_cu_cc25cc3b_27984cuda3std3__441_GLOBAL__N__e34fdca0_4_k_cu_cc25cc3b_27986ignoreE
	.align		8
        /*0028*/ 	.dword	_ZN39_INTERNAL_e34fdca0_4_k_cu_cc25cc3b_27984cuda3std3__419piecewise_constructE
	.align		8
        /*0030*/ 	.dword	_ZN39_INTERNAL_e34fdca0_4_k_cu_cc25cc3b_27984cuda3std3__48in_placeE
	.align		8
        /*0038*/ 	.dword	_ZN39_INTERNAL_e34fdca0_4_k_cu_cc25cc3b_27984cuda3std6ranges3__45__cpo4swapE
	.align		8
        /*0040*/ 	.dword	_ZN39_INTERNAL_e34fdca0_4_k_cu_cc25cc3b_27984cuda3std6ranges3__45__cpo9iter_moveE
	.align		8
        /*0048*/ 	.dword	_ZN39_INTERNAL_e34fdca0_4_k_cu_cc25cc3b_27984cute7productE
	.align		8
        /*0050*/ 	.dword	_ZN39_INTERNAL_e34fdca0_4_k_cu_cc25cc3b_27984cute1_E


//--------------------- .text._ZN7cutlass13device_kernelINS_4conv6kernel13ConvUniversalINS1_16ConvProblemShapeILNS1_8OperatorE0ELi2EEENS1_10collective14CollectiveConvINS1_46MainloopSm90TmaGmmaWarpSpecializedImplicitGemmILS5_0ELi14ELi2EN4cute5tupleIJNSA_1CILi2EEENSC_ILi1EEESE_EEENS1_36KernelImplicitTmaWarpSpecializedSm90ELi1EEENSB_IJNSC_ILi64EEESI_NSB_IJNSC_ILi32EEEEEEEEENS_10tfloat32_tESM_NSA_8TiledMMAINSA_8MMA_AtomIJNSA_4SM904GMMA29MMA_64x64x8_F32TF32TF32_SS_TNILNSQ_7ScaleInE1ELSS_1EEEEEENSA_6LayoutINSB_IJSE_SE_SE_EEENSB_IJNSC_ILi0EEESX_SX_EEEEENSB_IJNSA_10UnderscoreES10_S10_EEEEENS7_6detail26Sm90ImplicitGemmTileTraitsINSA_20SM90_TMA_LOAD_IM2COLENSA_14ComposedLayoutINSA_7SwizzleILi3ELi4ELi3EEENSA_18smem_ptr_flag_bitsILi32EEENSV_INSB_IJNSB_IJNSC_ILi8EEES1B_EEENSB_IJSJ_SE_EEENSB_IJSE_NSC_ILi14EEEEEEEEENSB_IJNSB_IJSJ_NSC_ILi256EEEEEENSB_IJSE_SX_EEENSB_IJSX_NSC_ILi2048EEEEEEEEEEEEEvEENS14_INSA_23SM90_TMA_LOAD_MULTICASTES1O_vEEEENS_8epilogue10collective6detail29Sm90TmaWarpSpecializedAdapterINS1U_15DefaultEpilogueISM_NSB_IJNSB_IJlllEEESE_SX_EEES1Z_NS1T_6thread17LinearCombinationISM_Li1EffLNS20_9ScaleType4KindE0ELNS_15FloatRoundStyleE2ESM_EENS_4gemm15EpilogueDefaultEEEEEvvEEEEvNT_6ParamsE --------------------------
	.section	.text._ZN7cutlass13device_kernelINS_4conv6kernel13ConvUniversalINS1_16ConvProblemShapeILNS1_8OperatorE0ELi2EEENS1_10collective14CollectiveConvINS1_46MainloopSm90TmaGmmaWarpSpecializedImplicitGemmILS5_0ELi14ELi2EN4cute5tupleIJNSA_1CILi2EEENSC_ILi1EEESE_EEENS1_36KernelImplicitTmaWarpSpecializedSm90ELi1EEENSB_IJNSC_ILi64EEESI_NSB_IJNSC_ILi32EEEEEEEEENS_10tfloat32_tESM_NSA_8TiledMMAINSA_8MMA_AtomIJNSA_4SM904GMMA29MMA_64x64x8_F32TF32TF32_SS_TNILNSQ_7ScaleInE1ELSS_1EEEEEENSA_6LayoutINSB_IJSE_SE_SE_EEENSB_IJNSC_ILi0EEESX_SX_EEEEENSB_IJNSA_10UnderscoreES10_S10_EEEEENS7_6detail26Sm90ImplicitGemmTileTraitsINSA_20SM90_TMA_LOAD_IM2COLENSA_14ComposedLayoutINSA_7SwizzleILi3ELi4ELi3EEENSA_18smem_ptr_flag_bitsILi32EEENSV_INSB_IJNSB_IJNSC_ILi8EEES1B_EEENSB_IJSJ_SE_EEENSB_IJSE_NSC_ILi14EEEEEEEEENSB_IJNSB_IJSJ_NSC_ILi256EEEEEENSB_IJSE_SX_EEENSB_IJSX_NSC_ILi2048EEEEEEEEEEEEEvEENS14_INSA_23SM90_TMA_LOAD_MULTICASTES1O_vEEEENS_8epilogue10collective6detail29Sm90TmaWarpSpecializedAdapterINS1U_15DefaultEpilogueISM_NSB_IJNSB_IJlllEEESE_SX_EEES1Z_NS1T_6thread17LinearCombinationISM_Li1EffLNS20_9ScaleType4KindE0ELNS_15FloatRoundStyleE2ESM_EENS_4gemm15EpilogueDefaultEEEEEvvEEEEvNT_6ParamsE,"ax",@progbits
	.align	128
.text._ZN7cutlass13device_kernelINS_4conv6kernel13ConvUniversalINS1_16ConvProblemShapeILNS1_8OperatorE0ELi2EEENS1_10collective14CollectiveConvINS1_46MainloopSm90TmaGmmaWarpSpecializedImplicitGemmILS5_0ELi14ELi2EN4cute5tupleIJNSA_1CILi2EEENSC_ILi1EEESE_EEENS1_36KernelImplicitTmaWarpSpecializedSm90ELi1EEENSB_IJNSC_ILi64EEESI_NSB_IJNSC_ILi32EEEEEEEEENS_10tfloat32_tESM_NSA_8TiledMMAINSA_8MMA_AtomIJNSA_4SM904GMMA29MMA_64x64x8_F32TF32TF32_SS_TNILNSQ_7ScaleInE1ELSS_1EEEEEENSA_6LayoutINSB_IJSE_SE_SE_EEENSB_IJNSC_ILi0EEESX_SX_EEEEENSB_IJNSA_10UnderscoreES10_S10_EEEEENS7_6detail26Sm90ImplicitGemmTileTraitsINSA_20SM90_TMA_LOAD_IM2COLENSA_14ComposedLayoutINSA_7SwizzleILi3ELi4ELi3EEENSA_18smem_ptr_flag_bitsILi32EEENSV_INSB_IJNSB_IJNSC_ILi8EEES1B_EEENSB_IJSJ_SE_EEENSB_IJSE_NSC_ILi14EEEEEEEEENSB_IJNSB_IJSJ_NSC_ILi256EEEEEENSB_IJSE_SX_EEENSB_IJSX_NSC_ILi2048EEEEEEEEEEEEEvEENS14_INSA_23SM90_TMA_LOAD_MULTICASTES1O_vEEEENS_8epilogue10collective6detail29Sm90TmaWarpSpecializedAdapterINS1U_15DefaultEpilogueISM_NSB_IJNSB_IJlllEEESE_SX_EEES1Z_NS1T_6thread17LinearCombinationISM_Li1EffLNS20_9ScaleType4KindE0ELNS_15FloatRoundStyleE2ESM_EENS_4gemm15EpilogueDefaultEEEEEvvEEEEvNT_6ParamsE:
        .type           _ZN7cutlass13device_kernelINS_4conv6kernel13ConvUniversalINS1_16ConvProblemShapeILNS1_8OperatorE0ELi2EEENS1_10collective14CollectiveConvINS1_46MainloopSm90TmaGmmaWarpSpecializedImplicitGemmILS5_0ELi14ELi2EN4cute5tupleIJNSA_1CILi2EEENSC_ILi1EEESE_EEENS1_36KernelImplicitTmaWarpSpecializedSm90ELi1EEENSB_IJNSC_ILi64EEESI_NSB_IJNSC_ILi32EEEEEEEEENS_10tfloat32_tESM_NSA_8TiledMMAINSA_8MMA_AtomIJNSA_4SM904GMMA29MMA_64x64x8_F32TF32TF32_SS_TNILNSQ_7ScaleInE1ELSS_1EEEEEENSA_6LayoutINSB_IJSE_SE_SE_EEENSB_IJNSC_ILi0EEESX_SX_EEEEENSB_IJNSA_10UnderscoreES10_S10_EEEEENS7_6detail26Sm90ImplicitGemmTileTraitsINSA_20SM90_TMA_LOAD_IM2COLENSA_14ComposedLayoutINSA_7SwizzleILi3ELi4ELi3EEENSA_18smem_ptr_flag_bitsILi32EEENSV_INSB_IJNSB_IJNSC_ILi8EEES1B_EEENSB_IJSJ_SE_EEENSB_IJSE_NSC_ILi14EEEEEEEEENSB_IJNSB_IJSJ_NSC_ILi256EEEEEENSB_IJSE_SX_EEENSB_IJSX_NSC_ILi2048EEEEEEEEEEEEEvEENS14_INSA_23SM90_TMA_LOAD_MULTICASTES1O_vEEEENS_8epilogue10collective6detail29Sm90TmaWarpSpecializedAdapterINS1U_15DefaultEpilogueISM_NSB_IJNSB_IJlllEEESE_SX_EEES1Z_NS1T_6thread17LinearCombinationISM_Li1EffLNS20_9ScaleType4KindE0ELNS_15FloatRoundStyleE2ESM_EENS_4gemm15EpilogueDefaultEEEEEvvEEEEvNT_6ParamsE,@function
        .size           _ZN7cutlass13device_kernelINS_4conv6kernel13ConvUniversalINS1_16ConvProblemShapeILNS1_8OperatorE0ELi2EEENS1_10collective14CollectiveConvINS1_46MainloopSm90TmaGmmaWarpSpecializedImplicitGemmILS5_0ELi14ELi2EN4cute5tupleIJNSA_1CILi2EEENSC_ILi1EEESE_EEENS1_36KernelImplicitTmaWarpSpecializedSm90ELi1EEENSB_IJNSC_ILi64EEESI_NSB_IJNSC_ILi32EEEEEEEEENS_10tfloat32_tESM_NSA_8TiledMMAINSA_8MMA_AtomIJNSA_4SM904GMMA29MMA_64x64x8_F32TF32TF32_SS_TNILNSQ_7ScaleInE1ELSS_1EEEEEENSA_6LayoutINSB_IJSE_SE_SE_EEENSB_IJNSC_ILi0EEESX_SX_EEEEENSB_IJNSA_10UnderscoreES10_S10_EEEEENS7_6detail26Sm90ImplicitGemmTileTraitsINSA_20SM90_TMA_LOAD_IM2COLENSA_14ComposedLayoutINSA_7SwizzleILi3ELi4ELi3EEENSA_18smem_ptr_flag_bitsILi32EEENSV_INSB_IJNSB_IJNSC_ILi8EEES1B_EEENSB_IJSJ_SE_EEENSB_IJSE_NSC_ILi14EEEEEEEEENSB_IJNSB_IJSJ_NSC_ILi256EEEEEENSB_IJSE_SX_EEENSB_IJSX_NSC_ILi2048EEEEEEEEEEEEEvEENS14_INSA_23SM90_TMA_LOAD_MULTICASTES1O_vEEEENS_8epilogue10collective6detail29Sm90TmaWarpSpecializedAdapterINS1U_15DefaultEpilogueISM_NSB_IJNSB_IJlllEEESE_SX_EEES1Z_NS1T_6thread17LinearCombinationISM_Li1EffLNS20_9ScaleType4KindE0ELNS_15FloatRoundStyleE2ESM_EENS_4gemm15EpilogueDefaultEEEEEvvEEEEvNT_6ParamsE,(.L_x_112 - _ZN7cutlass13device_kernelINS_4conv6kernel13ConvUniversalINS1_16ConvProblemShapeILNS1_8OperatorE0ELi2EEENS1_10collective14CollectiveConvINS1_46MainloopSm90TmaGmmaWarpSpecializedImplicitGemmILS5_0ELi14ELi2EN4cute5tupleIJNSA_1CILi2EEENSC_ILi1EEESE_EEENS1_36KernelImplicitTmaWarpSpecializedSm90ELi1EEENSB_IJNSC_ILi64EEESI_NSB_IJNSC_ILi32EEEEEEEEENS_10tfloat32_tESM_NSA_8TiledMMAINSA_8MMA_AtomIJNSA_4SM904GMMA29MMA_64x64x8_F32TF32TF32_SS_TNILNSQ_7ScaleInE1ELSS_1EEEEEENSA_6LayoutINSB_IJSE_SE_SE_EEENSB_IJNSC_ILi0EEESX_SX_EEEEENSB_IJNSA_10UnderscoreES10_S10_EEEEENS7_6detail26Sm90ImplicitGemmTileTraitsINSA_20SM90_TMA_LOAD_IM2COLENSA_14ComposedLayoutINSA_7SwizzleILi3ELi4ELi3EEENSA_18smem_ptr_flag_bitsILi32EEENSV_INSB_IJNSB_IJNSC_ILi8EEES1B_EEENSB_IJSJ_SE_EEENSB_IJSE_NSC_ILi14EEEEEEEEENSB_IJNSB_IJSJ_NSC_ILi256EEEEEENSB_IJSE_SX_EEENSB_IJSX_NSC_ILi2048EEEEEEEEEEEEEvEENS14_INSA_23SM90_TMA_LOAD_MULTICASTES1O_vEEEENS_8epilogue10collective6detail29Sm90TmaWarpSpecializedAdapterINS1U_15DefaultEpilogueISM_NSB_IJNSB_IJlllEEESE_SX_EEES1Z_NS1T_6thread17LinearCombinationISM_Li1EffLNS20_9ScaleType4KindE0ELNS_15FloatRoundStyleE2ESM_EENS_4gemm15EpilogueDefaultEEEEEvvEEEEvNT_6ParamsE)
        .other          _ZN7cutlass13device_kernelINS_4conv6kernel13ConvUniversalINS1_16ConvProblemShapeILNS1_8OperatorE0ELi2EEENS1_10collective14CollectiveConvINS1_46MainloopSm90TmaGmmaWarpSpecializedImplicitGemmILS5_0ELi14ELi2EN4cute5tupleIJNSA_1CILi2EEENSC_ILi1EEESE_EEENS1_36KernelImplicitTmaWarpSpecializedSm90ELi1EEENSB_IJNSC_ILi64EEESI_NSB_IJNSC_ILi32EEEEEEEEENS_10tfloat32_tESM_NSA_8TiledMMAINSA_8MMA_AtomIJNSA_4SM904GMMA29MMA_64x64x8_F32TF32TF32_SS_TNILNSQ_7ScaleInE1ELSS_1EEEEEENSA_6LayoutINSB_IJSE_SE_SE_EEENSB_IJNSC_ILi0EEESX_SX_EEEEENSB_IJNSA_10UnderscoreES10_S10_EEEEENS7_6detail26Sm90ImplicitGemmTileTraitsINSA_20SM90_TMA_LOAD_IM2COLENSA_14ComposedLayoutINSA_7SwizzleILi3ELi4ELi3EEENSA_18smem_ptr_flag_bitsILi32EEENSV_INSB_IJNSB_IJNSC_ILi8EEES1B_EEENSB_IJSJ_SE_EEENSB_IJSE_NSC_ILi14EEEEEEEEENSB_IJNSB_IJSJ_NSC_ILi256EEEEEENSB_IJSE_SX_EEENSB_IJSX_NSC_ILi2048EEEEEEEEEEEEEvEENS14_INSA_23SM90_TMA_LOAD_MULTICASTES1O_vEEEENS_8epilogue10collective6detail29Sm90TmaWarpSpecializedAdapterINS1U_15DefaultEpilogueISM_NSB_IJNSB_IJlllEEESE_SX_EEES1Z_NS1T_6thread17LinearCombinationISM_Li1EffLNS20_9ScaleType4KindE0ELNS_15FloatRoundStyleE2ESM_EENS_4gemm15EpilogueDefaultEEEEEvvEEEEvNT_6ParamsE,@"STO_CUDA_ENTRY STV_DEFAULT"
_ZN7cutlass13device_kernelINS_4conv6kernel13ConvUniversalINS1_16ConvProblemShapeILNS1_8OperatorE0ELi2EEENS1_10collective14CollectiveConvINS1_46MainloopSm90TmaGmmaWarpSpecializedImplicitGemmILS5_0ELi14ELi2EN4cute5tupleIJNSA_1CILi2EEENSC_ILi1EEESE_EEENS1_36KernelImplicitTmaWarpSpecializedSm90ELi1EEENSB_IJNSC_ILi64EEESI_NSB_IJNSC_ILi32EEEEEEEEENS_10tfloat32_tESM_NSA_8TiledMMAINSA_8MMA_AtomIJNSA_4SM904GMMA29MMA_64x64x8_F32TF32TF32_SS_TNILNSQ_7ScaleInE1ELSS_1EEEEEENSA_6LayoutINSB_IJSE_SE_SE_EEENSB_IJNSC_ILi0EEESX_SX_EEEEENSB_IJNSA_10UnderscoreES10_S10_EEEEENS7_6detail26Sm90ImplicitGemmTileTraitsINSA_20SM90_TMA_LOAD_IM2COLENSA_14ComposedLayoutINSA_7SwizzleILi3ELi4ELi3EEENSA_18smem_ptr_flag_bitsILi32EEENSV_INSB_IJNSB_IJNSC_ILi8EEES1B_EEENSB_IJSJ_SE_EEENSB_IJSE_NSC_ILi14EEEEEEEEENSB_IJNSB_IJSJ_NSC_ILi256EEEEEENSB_IJSE_SX_EEENSB_IJSX_NSC_ILi2048EEEEEEEEEEEEEvEENS14_INSA_23SM90_TMA_LOAD_MULTICASTES1O_vEEEENS_8epilogue10collective6detail29Sm90TmaWarpSpecializedAdapterINS1U_15DefaultEpilogueISM_NSB_IJNSB_IJlllEEESE_SX_EEES1Z_NS1T_6thread17LinearCombinationISM_Li1EffLNS20_9ScaleType4KindE0ELNS_15FloatRoundStyleE2ESM_EENS_4gemm15EpilogueDefaultEEEEEvvEEEEvNT_6ParamsE:
[----:B------:R-:W-:Y:S01]  /*0000*/  LDC R1, c[0x0][0x28] ;  /* 0x00000a00ff017b82 */ /* 0x000fe20000000800 */
[----:B------:R-:W0:Y:S01]  /*0010*/  S2R R6, SR_TID.X ;  /* 0x0000000000067919 */ /* 0x000e220000002100 */
[----:B------:R-:W-:Y:S01]  /*0020*/  ELECT P0, URZ, PT ;  /* 0x00000000003f782f */ /* 0x000fe20003800000 */
[----:B------:R-:W-:Y:S01]  /*0030*/  BSSY B0, `(.L_x_0) ;  /* 0x0000010000007945 */ /* 0x000fe20003800000 */
[----:B------:R-:W1:Y:S01]  /*0040*/  S2R R7, SR_CTAID.X ;  /* 0x0000000000077919 */ /* 0x000e620000002500 */
[--C-:B0-----:R-:W-:Y:S02]  /*0050*/  SHF.R.U32.HI R0, RZ, 0x5, R6.reuse ;  /* 0x00000005ff007819 */ /* 0x101fe40000011606 */
[----:B------:R-:W-:-:S03]  /*0060*/  SHF.R.U32.HI R8, RZ, 0x7, R6 ;  /* 0x00000007ff087819 */ /* 0x000fc60000011606 */
[----:B------:R-:W0:Y:S04]  /*0070*/  SHFL.IDX PT, R2, R0, RZ, 0x1f ;  /* 0x00001fff00027589 */ /* 0x000e2800000e0000 */
[----:B------:R-:W2:Y:S01]  /*0080*/  SHFL.IDX PT, R8, R8, RZ, 0x1f ;  /* 0x00001fff08087589 */ /* 0x000ea200000e0000 */
[----:B0-----:R-:W-:-:S13]  /*0090*/  ISETP.NE.OR P0, PT, R2, RZ, !P0 ;  /* 0x000000ff0200720c */ /* 0x001fda0004705670 */
[----:B-12---:R-:W-:Y:S05]  /*00a0*/  @P0 BRA `(.L_x_1) ;  /* 0x0000000000200947 */ /* 0x006fea0003800000 */
[----:B------:R-:W-:Y:S02]  /*00b0*/  ULDC.64 UR4, c[0x0][0x198] ;  /* 0x0000660000047ab9 */ /* 0x000fe40000000a00 */
[----:B------:R-:W-:Y:S02]  /*00c0*/  UIADD3 UR6, UP0, UR4, 0xf0, URZ ;  /* 0x000000f004067890 */ /* 0x000fe4000ff1e03f */
[----:B------:R-:W-:Y:S02]  /*00d0*/  UIADD3 UR4, UP1, UR4, 0x1f0, URZ ;  /* 0x000001f004047890 */ /* 0x000fe4000ff3e03f */
[----:B------:R-:W-:Y:S02]  /*00e0*/  UIADD3.X UR7, URZ, UR5, URZ, UP0, !UPT ;  /* 0x000000053f077290 */ /* 0x000fe400087fe43f */
[----:B------:R-:W-:-:S07]  /*00f0*/  UIADD3.X UR5, URZ, UR5, URZ, UP1, !UPT ;  /* 0x000000053f057290 */ /* 0x000fce0008ffe43f */
[----:B------:R0:W-:Y:S02]  /*0100*/  UTMACCTL.PF [UR6] ;  /* 0x00000000060079b9 */ /* 0x0001e40008040000 */
[----:B------:R0:W-:Y:S02]  /*0110*/  UTMACCTL.PF [UR4] ;  /* 0x00000000040079b9 */ /* 0x0001e40008040000 */
[----:B0-----:R-:W-:Y:S01]  /*0120*/  NOP ;  /* 0x0000000000007918 */ /* 0x001fe20000000000 */
.L_x_1:
[----:B------:R-:W-:Y:S05]  /*0130*/  BSYNC B0 ;  /* 0x0000000000007941 */ /* 0x000fea0003800000 */
.L_x_0:
[----:B------:R-:W0:Y:S01]  /*0140*/  SHFL.IDX PT, R0, R0, RZ, 0x1f ;  /* 0x00001fff00007589 */ /* 0x000e2200000e0000 */
[----:B------:R-:W-:Y:S02]  /*0150*/  SHF.R.S32.HI R3, RZ, 0x1f, R6 ;  /* 0x0000001fff037819 */ /* 0x000fe40000011406 */
[----:B------:R-:W-:Y:S01]  /*0160*/  I2FP.F32.U32 R11, R7 ;  /* 0x00000007000b7245 */ /* 0x000fe20000201000 */
[----:B------:R-:W1:Y:S01]  /*0170*/  S2R R9, SR_CTAID.Y ;  /* 0x0000000000097919 */ /* 0x000e620000002600 */
[----:B------:R-:W-:-:S04]  /*0180*/  LEA.HI R3, R3, R6, RZ, 0x7 ;  /* 0x0000000603037211 */ /* 0x000fc800078f38ff */
[----:B------:R-:W-:-:S05]  /*0190*/  LOP3.LUT R3, R3, 0xffffff80, RZ, 0xc0, !PT ;  /* 0xffffff8003037812 */ /* 0x000fca00078ec0ff */
[----:B------:R-:W-:-:S05]  /*01a0*/  IMAD.IADD R10, R6, 0x1, -R3 ;  /* 0x00000001060a7824 */ /* 0x000fca00078e0a03 */
[----:B------:R-:W-:-:S04]  /*01b0*/  SHF.R.S32.HI R3, RZ, 0x1f, R10 ;  /* 0x0000001fff037819 */ /* 0x000fc8000001140a */
[----:B------:R-:W-:Y:S02]  /*01c0*/  LEA.HI R3, R3, R10, RZ, 0x3 ;  /* 0x0000000a03037211 */ /* 0x000fe400078f18ff */
[----:B0-----:R-:W-:Y:S02]  /*01d0*/  ISETP.NE.AND P0, PT, R0, RZ, PT ;  /* 0x000000ff0000720c */ /* 0x001fe40003f05270 */
[--C-:B------:R-:W-:Y:S02]  /*01e0*/  SHF.R.S32.HI R4, RZ, 0x3, R3.reuse ;  /* 0x00000003ff047819 */ /* 0x100fe40000011403 */
[----:B------:R-:W-:Y:S02]  /*01f0*/  SHF.R.S32.HI R3, RZ, 0x1f, R3 ;  /* 0x0000001fff037819 */ /* 0x000fe40000011403 */
[----:B------:R-:W-:-:S07]  /*0200*/  SHF.R.S32.HI R5, RZ, 0x1f, R0 ;  /* 0x0000001fff057819 */ /* 0x000fce0000011400 */
[----:B-1----:R-:W-:Y:S05]  /*0210*/  @P0 BRA `(.L_x_2) ;  /* 0x0000000000b40947 */ /* 0x002fea0003800000 */
[----:B------:R-:W-:Y:S01]  /*0220*/  ELECT P0, URZ, PT ;  /* 0x00000000003f782f */ /* 0x000fe20003800000 */
[----:B------:R-:W-:-:S12]  /*0230*/  BSSY B0, `(.L_x_2) ;  /* 0x000002b000007945 */ /* 0x000fd80003800000 */
[----:B------:R-:W-:Y:S05]  /*0240*/  @!P0 BRA `(.L_x_3) ;  /* 0x0000000000a48947 */ /* 0x000fea0003800000 */
[----:B------:R-:W0:Y:S01]  /*0250*/  S2UR UR8, SR_CgaCtaId ;  /* 0x00000000000879c3 */ /* 0x000e220000008800 */
[----:B------:R-:W-:Y:S01]  /*0260*/  UMOV UR4, 0x400 ;  /* 0x0000040000047882 */ /* 0x000fe20000000000 */
[----:B------:R-:W-:Y:S01]  /*0270*/  UMOV UR5, 0x1 ;  /* 0x0000000100057882 */ /* 0x000fe20000000000 */
[----:B------:R-:W-:Y:S02]  /*0280*/  UMOV UR6, 0x2 ;  /* 0x0000000200067882 */ /* 0x000fe40000000000 */
[----:B------:R-:W-:-:S04]  /*0290*/  UIADD3 UR6, -UR6, 0x100000, URZ ;  /* 0x0010000006067890 */ /* 0x000fc8000fffe13f */
[----:B------:R-:W-:Y:S02]  /*02a0*/  USHF.L.U32 UR7, UR6, 0xb, URZ ;  /* 0x0000000b06077899 */ /* 0x000fe4000800063f */
[----:B------:R-:W-:Y:S02]  /*02b0*/  USHF.L.U32 UR6, UR6, 0x1, URZ ;  /* 0x0000000106067899 */ /* 0x000fe4000800063f */
[----:B0-----:R-:W-:Y:S02]  /*02c0*/  ULEA UR8, UR8, UR4, 0x18 ;  /* 0x0000000408087291 */ /* 0x001fe4000f8ec03f */
[----:B------:R-:W-:-:S04]  /*02d0*/  UIADD3 UR4, -UR5, 0x100000, URZ ;  /* 0x0010000005047890 */ /* 0x000fc8000fffe13f */
[----:B------:R-:W-:Y:S02]  /*02e0*/  USHF.L.U32 UR5, UR4, 0xb, URZ ;  /* 0x0000000b04057899 */ /* 0x000fe4000800063f */
[----:B------:R-:W-:Y:S01]  /*02f0*/  USHF.L.U32 UR4, UR4, 0x1, URZ ;  /* 0x0000000104047899 */ /* 0x000fe2000800063f */
[----:B------:R-:W0:Y:S11]  /*0300*/  FENCE.VIEW.ASYNC.S ;  /* 0x00000000000073c6 */ /* 0x000e360000000000 */
[----:B0-----:R0:W1:Y:S01]  /*0310*/  SYNCS.EXCH.64 URZ, [UR8+0x38000], UR4 ;  /* 0x03800004083f75b2 */ /* 0x0010620008000100 */
[----:B------:R0:W2:Y:S01]  /*0320*/  SYNCS.EXCH.64 URZ, [UR8+0x38070], UR6 ;  /* 0x03807006083f75b2 */ /* 0x0000a20008000100 */
[----:B------:R0:W3:Y:S01]  /*0330*/  SYNCS.EXCH.64 URZ, [UR8+0x38008], UR4 ;  /* 0x03800804083f75b2 */ /* 0x0000e20008000100 */
[----:B------:R0:W4:Y:S01]  /*0340*/  SYNCS.EXCH.64 URZ, [UR8+0x38078], UR6 ;  /* 0x03807806083f75b2 */ /* 0x0001220008000100 */
[----:B------:R0:W0:Y:S01]  /*0350*/  SYNCS.EXCH.64 URZ, [UR8+0x38010], UR4 ;  /* 0x03801004083f75b2 */ /* 0x0000220008000100 */
        /* <DEDUP_REMOVED lines=23> */
[----:B-1234-:R-:W-:Y:S01]  /*04d0*/  NOP ;  /* 0x0000000000007918 */ /* 0x01efe20000000000 */
.L_x_3:
[----:B0-----:R-:W-:Y:S05]  /*04e0*/  BSYNC B0 ;  /* 0x0000000000007941 */ /* 0x001fea0003800000 */
.L_x_2:
[----:B------:R-:W-:Y:S01]  /*04f0*/  ULDC UR4, c[0x0][0x150] ;  /* 0x0000540000047ab9 */ /* 0x000fe20000000800 */
[----:B------:R-:W-:Y:S01]  /*0500*/  LEA.HI R3, R3, R4, RZ, 0x2 ;  /* 0x0000000403037211 */ /* 0x000fe200078f10ff */
[----:B------:R-:W-:Y:S01]  /*0510*/  FMUL R11, R11, UR4 ;  /* 0x000000040b0b7c20 */ /* 0x000fe20008400000 */
[----:B------:R-:W-:Y:S01]  /*0520*/  LEA.HI R5, R5, R0, RZ, 0x2 ;  /* 0x0000000005057211 */ /* 0x000fe200078f10ff */
[----:B------:R-:W-:Y:S01]  /*0530*/  ULDC UR4, c[0x0][0x154] ;  /* 0x0000550000047ab9 */ /* 0x000fe20000000800 */
[----:B------:R-:W-:Y:S01]  /*0540*/  LOP3.LUT R3, R3, 0xfffffffc, RZ, 0xc0, !PT ;  /* 0xfffffffc03037812 */ /* 0x000fe200078ec0ff */
[----:B------:R-:W0:Y:S01]  /*0550*/  LDC R13, c[0x0][0x140] ;  /* 0x00005000ff0d7b82 */ /* 0x000e220000000800 */
[----:B------:R-:W-:Y:S01]  /*0560*/  LOP3.LUT R5, R5, 0x3ffffffc, RZ, 0xc0, !PT ;  /* 0x3ffffffc05057812 */ /* 0x000fe200078ec0ff */
[----:B------:R-:W1:Y:S01]  /*0570*/  F2I.U32.TRUNC.NTZ R11, R11 ;  /* 0x0000000b000b7305 */ /* 0x000e62000020f000 */
[----:B------:R-:W-:Y:S01]  /*0580*/  LOP3.LUT P0, RZ, R10, 0x7, RZ, 0xc0, !PT ;  /* 0x000000070aff7812 */ /* 0x000fe2000780c0ff */
[----:B------:R-:W-:Y:S01]  /*0590*/  IMAD.IADD R3, R4, 0x1, -R3 ;  /* 0x0000000104037824 */ /* 0x000fe200078e0a03 */
[----:B------:R-:W-:Y:S01]  /*05a0*/  I2FP.F32.U32 R4, R9 ;  /* 0x0000000900047245 */ /* 0x000fe20000201000 */
[----:B------:R-:W-:Y:S01]  /*05b0*/  IMAD.IADD R0, R0, 0x1, -R5 ;  /* 0x0000000100007824 */ /* 0x000fe200078e0a05 */
[----:B------:R-:W-:Y:S01]  /*05c0*/  ISETP.NE.AND P3, PT, R8, 0x1, PT ;  /* 0x000000010800780c */ /* 0x000fe20003f65270 */
[----:B------:R-:W-:Y:S01]  /*05d0*/  NOP ;  /* 0x0000000000007918 */ /* 0x000fe20000000000 */
[----:B------:R-:W-:Y:S01]  /*05e0*/  NOP ;  /* 0x0000000000007918 */ /* 0x000fe20000000000 */
[----:B------:R-:W-:-:S02]  /*05f0*/  IMAD R0, R0, 0x4, R3 ;  /* 0x0000000400007824 */ /* 0x000fc400078e0203 */
[----:B------:R-:W-:Y:S01]  /*0600*/  FMUL R12, R4, UR4 ;  /* 0x00000004040c7c20 */ /* 0x000fe20008400000 */
[----:B------:R-:W-:Y:S01]  /*0610*/  ULDC UR4, c[0x0][0x144] ;  /* 0x0000510000047ab9 */ /* 0x000fe20000000800 */
[C---:B------:R-:W-:Y:S01]  /*0620*/  IMAD.SHL.U32 R5, R0.reuse, 0x4, RZ ;  /* 0x0000000400057824 */ /* 0x040fe200078e00ff */
[----:B------:R-:W-:Y:S01]  /*0630*/  LEA.HI R3, R0, R0, RZ, 0x1 ;  /* 0x0000000000037211 */ /* 0x000fe200078f08ff */
[----:B-1----:R-:W-:Y:S02]  /*0640*/  IMAD.MOV R4, RZ, RZ, -R11 ;  /* 0x000000ffff047224 */ /* 0x002fe400078e0a0b */
[----:B------:R-:W1:Y:S01]  /*0650*/  F2I.U32.TRUNC.NTZ R12, R12 ;  /* 0x0000000c000c7305 */ /* 0x000e62000020f000 */
[----:B------:R-:W-:Y:S01]  /*0660*/  LOP3.LUT R3, R3, 0xfffffffe, RZ, 0xc0, !PT ;  /* 0xfffffffe03037812 */ /* 0x000fe200078ec0ff */
[----:B------:R-:W-:Y:S01]  /*0670*/  IMAD R4, R4, UR4, R7 ;  /* 0x0000000404047c24 */ /* 0x000fe2000f8e0207 */
[----:B------:R-:W-:Y:S01]  /*0680*/  LOP3.LUT R5, R0, 0xc, R5, 0x78, !PT ;  /* 0x0000000c00057812 */ /* 0x000fe200078e7805 */
[----:B------:R-:W-:-:S02]  /*0690*/  ULDC UR4, c[0x0][0x148] ;  /* 0x0000520000047ab9 */ /* 0x000fc40000000800 */
[----:B------:R-:W-:Y:S01]  /*06a0*/  IMAD.IADD R3, R0, 0x1, -R3 ;  /* 0x0000000100037824 */ /* 0x000fe200078e0a03 */
[----:B0-----:R-:W-:Y:S02]  /*06b0*/  ISETP.EQ.U32.AND P1, PT, R13, 0x1, PT ;  /* 0x000000010d00780c */ /* 0x001fe40003f22070 */
[----:B------:R-:W-:Y:S02]  /*06c0*/  ISETP.LT.U32.AND P0, PT, R5, 0x2, !P0 ;  /* 0x000000020500780c */ /* 0x000fe40004701070 */
[----:B------:R-:W-:Y:S02]  /*06d0*/  ISETP.NE.AND P4, PT, R3, R4, PT ;  /* 0x000000040300720c */ /* 0x000fe40003f85270 */
[----:B------:R-:W-:Y:S01]  /*06e0*/  SHF.R.S32.HI R3, RZ, 0x1f, R2 ;  /* 0x0000001fff037819 */ /* 0x000fe20000011402 */
[----:B-1----:R-:W-:-:S03]  /*06f0*/  IMAD.MOV R4, RZ, RZ, -R12 ;  /* 0x000000ffff047224 */ /* 0x002fc600078e0a0c */
[----:B------:R-:W-:Y:S01]  /*0700*/  LEA.HI R3, R3, R2, RZ, 0x2 ;  /* 0x0000000203037211 */ /* 0x000fe200078f10ff */
[----:B------:R-:W-:-:S03]  /*0710*/  IMAD R11, R4, UR4, R9 ;  /* 0x00000004040b7c24 */ /* 0x000fc6000f8e0209 */
[----:B------:R-:W-:-:S03]  /*0720*/  LOP3.LUT R3, R3, 0xfffffffc, RZ, 0xc0, !PT ;  /* 0xfffffffc03037812 */ /* 0x000fc600078ec0ff */
[----:B------:R-:W-:Y:S02]  /*0730*/  @P4 LEA.HI R0, R5, R5, RZ, 0x1 ;  /* 0x0000000505004211 */ /* 0x000fe400078f08ff */
[----:B------:R-:W-:Y:S02]  /*0740*/  IMAD.IADD R15, R2, 0x1, -R3 ;  /* 0x00000001020f7824 */ /* 0x000fe400078e0a03 */
[----:B------:R-:W-:Y:S01]  /*0750*/  @P4 SHF.R.S32.HI R0, RZ, 0x1, R0 ;  /* 0x00000001ff004819 */ /* 0x000fe20000011400 */
[----:B------:R-:W-:Y:S02]  /*0760*/  IMAD.MOV.U32 R3, RZ, RZ, 0x1 ;  /* 0x00000001ff037424 */ /* 0x000fe400078e00ff */
[----:B------:R-:W-:Y:S02]  /*0770*/  LOP3.LUT P2, RZ, R8, R15, RZ, 0xfc, !PT ;  /* 0x0000000f08ff7212 */ /* 0x000fe4000784fcff */
[----:B------:R-:W-:Y:S02]  /*0780*/  @P4 ISETP.NE.AND P5, PT, R0, R11, PT ;  /* 0x0000000b0000420c */ /* 0x000fe40003fa5270 */
[----:B------:R-:W-:-:S02]  /*0790*/  SEL R4, RZ, 0x1, P2 ;  /* 0x00000001ff047807 */ /* 0x000fc40001000000 */
[----:B------:R-:W-:Y:S02]  /*07a0*/  SEL R0, RZ, 0x1, !P0 ;  /* 0x00000001ff007807 */ /* 0x000fe40004000000 */
[----:B------:R-:W-:Y:S02]  /*07b0*/  @P4 SEL R3, RZ, 0x1, P5 ;  /* 0x00000001ff034807 */ /* 0x000fe40002800000 */
[----:B------:R-:W-:Y:S02]  /*07c0*/  SEL R4, R4, 0x2, P3 ;  /* 0x0000000204047807 */ /* 0x000fe40001800000 */
[----:B------:R-:W-:Y:S01]  /*07d0*/  LOP3.LUT R3, R3, R0, RZ, 0xc0, !PT ;  /* 0x0000000003037212 */ /* 0x000fe200078ec0ff */
[----:B------:R-:W-:Y:S06]  /*07e0*/  @!P1 BRA `(.L_x_4) ;  /* 0x0000000000089947 */ /* 0x000fec0003800000 */
[----:B------:R-:W-:Y:S01]  /*07f0*/  UCGABAR_ARV ;  /* 0x00000000000079c7 */ /* 0x000fe20008000000 */
[----:B------:R-:W-:Y:S05]  /*0800*/  BRA `(.L_x_5) ;  /* 0x0000000000047947 */ /* 0x000fea0003800000 */
.L_x_4:
[----:B------:R-:W-:Y:S01]  /*0810*/  NOP ;  /* 0x0000000000007918 */ /* 0x000fe20000000000 */
.L_x_5:
[----:B------:R-:W-:Y:S01]  /*0820*/  ULDC.64 UR4, c[0x0][0x598] ;  /* 0x0001660000047ab9 */ /* 0x000fe20000000a00 */
[----:B------:R-:W-:Y:S01]  /*0830*/  ULDC.64 UR12, c[0x0][0x208] ;  /* 0x00008200000c7ab9 */ /* 0x000fe20000000a00 */
[----:B------:R-:W-:-:S04]  /*0840*/  ISETP.NE.U32.AND P0, PT, RZ, UR4, PT ;  /* 0x00000004ff007c0c */ /* 0x000fc8000bf05070 */
[----:B------:R-:W-:-:S13]  /*0850*/  ISETP.NE.AND.EX P0, PT, RZ, UR5, PT, P0 ;  /* 0x00000005ff007c0c */ /* 0x000fda000bf05300 */
[----:B------:R-:W-:Y:S05]  /*0860*/  @!P0 BRA `(.L_x_6) ;  /* 0x00000000001c8947 */ /* 0x000fea0003800000 */
[----:B------:R-:W0:Y:S02]  /*0870*/  LDC.64 R12, c[0x0][0x598] ;  /* 0x00016600ff0c7b82 */ /* 0x000e240000000a00 */
[----:B0-----:R-:W2:Y:S02]  /*0880*/  LDG.E.64 R12, desc[UR12][R12.64] ;  /* 0x0000000c0c0c7981 */ /* 0x001ea4000c1e1b00 */
[----:B--2---:R-:W-:-:S04]  /*0890*/  ISETP.NE.U32.AND P0, PT, R12, RZ, PT ;  /* 0x000000ff0c00720c */ /* 0x004fc80003f05070 */
[----:B------:R-:W-:-:S13]  /*08a0*/  ISETP.NE.AND.EX P0, PT, R13, RZ, PT, P0 ;  /* 0x000000ff0d00720c */ /* 0x000fda0003f05300 */
[----:B------:R-:W-:Y:S05]  /*08b0*/  @!P0 BRA `(.L_x_6) ;  /* 0x0000000000088947 */ /* 0x000fea0003800000 */
[----:B------:R0:W5:Y:S01]  /*08c0*/  LD.E R0, desc[UR12][R12.64] ;  /* 0x0000000c0c007980 */ /* 0x000162000c101900 */
[----:B------:R-:W-:Y:S05]  /*08d0*/  BRA `(.L_x_7) ;  /* 0x0000000000207947 */ /* 0x000fea0003800000 */
.L_x_6:
[----:B------:R-:W-:Y:S02]  /*08e0*/  ULDC.64 UR4, c[0x0][0x588] ;  /* 0x0001620000047ab9 */ /* 0x000fe40000000a00 */
[----:B------:R-:W-:-:S04]  /*08f0*/  ISETP.NE.U32.AND P0, PT, RZ, UR4, PT ;  /* 0x00000004ff007c0c */ /* 0x000fc8000bf05070 */
[----:B------:R-:W-:-:S13]  /*0900*/  ISETP.NE.AND.EX P0, PT, RZ, UR5, PT, P0 ;  /* 0x00000005ff007c0c */ /* 0x000fda000bf05300 */
[----:B------:R-:W-:Y:S05]  /*0910*/  @!P0 BRA `(.L_x_8) ;  /* 0x00000000000c8947 */ /* 0x000fea0003800000 */
[----:B------:R-:W0:Y:S02]  /*0920*/  LDC.64 R12, c[0x0][0x588] ;  /* 0x00016200ff0c7b82 */ /* 0x000e240000000a00 */
[----:B0-----:R1:W5:Y:S01]  /*0930*/  LDG.E R0, desc[UR12][R12.64] ;  /* 0x0000000c0c007981 */ /* 0x001362000c1e1900 */
[----:B------:R-:W-:Y:S05]  /*0940*/  BRA `(.L_x_7) ;  /* 0x0000000000047947 */ /* 0x000fea0003800000 */
.L_x_8:
[----:B------:R-:W2:Y:S02]  /*0950*/  LDC R0, c[0x0][0x580] ;  /* 0x00016000ff007b82 */ /* 0x000ea40000000800 */
.L_x_7:
[----:B------:R-:W-:Y:S02]  /*0960*/  ULDC.64 UR4, c[0x0][0x5a0] ;  /* 0x0001680000047ab9 */ /* 0x000fe40000000a00 */
[----:B------:R-:W-:-:S04]  /*0970*/  ISETP.NE.U32.AND P0, PT, RZ, UR4, PT ;  /* 0x00000004ff007c0c */ /* 0x000fc8000bf05070 */
[----:B------:R-:W-:-:S13]  /*0980*/  ISETP.NE.AND.EX P0, PT, RZ, UR5, PT, P0 ;  /* 0x00000005ff007c0c */ /* 0x000fda000bf05300 */
[----:B------:R-:W-:Y:S05]  /*0990*/  @!P0 BRA `(.L_x_9) ;  /* 0x00000000001c8947 */ /* 0x000fea0003800000 */
[----:B01----:R-:W0:Y:S02]  /*09a0*/  LDC.64 R12, c[0x0][0x5a0] ;  /* 0x00016800ff0c7b82 */ /* 0x003e240000000a00 */
[----:B0-----:R-:W3:Y:S02]  /*09b0*/  LDG.E.64 R12, desc[UR12][R12.64] ;  /* 0x0000000c0c0c7981 */ /* 0x001ee4000c1e1b00 */
[----:B---3--:R-:W-:-:S04]  /*09c0*/  ISETP.NE.U32.AND P0, PT, R12, RZ, PT ;  /* 0x000000ff0c00720c */ /* 0x008fc80003f05070 */
[----:B------:R-:W-:-:S13]  /*09d0*/  ISETP.NE.AND.EX P0, PT, R13, RZ, PT, P0 ;  /* 0x000000ff0d00720c */ /* 0x000fda0003f05300 */
[----:B------:R-:W-:Y:S05]  /*09e0*/  @!P0 BRA `(.L_x_9) ;  /* 0x0000000000088947 */ /* 0x000fea0003800000 */
[----:B------:R0:W5:Y:S01]  /*09f0*/  LD.E R2, desc[UR12][R12.64] ;  /* 0x0000000c0c027980 */ /* 0x000162000c101900 */
[----:B------:R-:W-:Y:S05]  /*0a00*/  BRA `(.L_x_10) ;  /* 0x0000000000207947 */ /* 0x000fea0003800000 */
.L_x_9:
[----:B------:R-:W-:Y:S02]  /*0a10*/  ULDC.64 UR4, c[0x0][0x590] ;  /* 0x0001640000047ab9 */ /* 0x000fe40000000a00 */
[----:B------:R-:W-:-:S04]  /*0a20*/  ISETP.NE.U32.AND P0, PT, RZ, UR4, PT ;  /* 0x00000004ff007c0c */ /* 0x000fc8000bf05070 */
[----:B------:R-:W-:-:S13]  /*0a30*/  ISETP.NE.AND.EX P0, PT, RZ, UR5, PT, P0 ;  /* 0x00000005ff007c0c */ /* 0x000fda000bf05300 */
[----:B------:R-:W-:Y:S05]  /*0a40*/  @!P0 BRA `(.L_x_11) ;  /* 0x00000000000c8947 */ /* 0x000fea0003800000 */
[----:B01----:R-:W0:Y:S02]  /*0a50*/  LDC.64 R12, c[0x0][0x590] ;  /* 0x00016400ff0c7b82 */ /* 0x003e240000000a00 */
[----:B0-----:R1:W5:Y:S01]  /*0a60*/  LDG.E R2, desc[UR12][R12.64] ;  /* 0x0000000c0c027981 */ /* 0x001362000c1e1900 */
[----:B------:R-:W-:Y:S05]  /*0a70*/  BRA `(.L_x_10) ;  /* 0x0000000000047947 */ /* 0x000fea0003800000 */
.L_x_11:
[----:B------:R-:W3:Y:S02]  /*0a80*/  LDC R2, c[0x0][0x584] ;  /* 0x00016100ff027b82 */ /* 0x000ee40000000800 */
.L_x_10:
[----:B------:R-:W4:Y:S08]  /*0a90*/  LDC R11, c[0x0][0x3c4] ;  /* 0x0000f100ff0b7b82 */ /* 0x000f300000000800 */
[----:B------:R-:W2:Y:S01]  /*0aa0*/  LDC.64 R16, c[0x0][0x3c8] ;  /* 0x0000f200ff107b82 */ /* 0x000ea20000000a00 */
[----:B----4-:R-:W-:-:S05]  /*0ab0*/  VIADD R11, R11, 0x1f ;  /* 0x0000001f0b0b7836 */ /* 0x010fca0000000000 */
[----:B01----:R-:W-:-:S04]  /*0ac0*/  SHF.R.S32.HI R12, RZ, 0x1f, R11 ;  /* 0x0000001fff0c7819 */ /* 0x003fc8000001140b */
[----:B------:R-:W-:-:S04]  /*0ad0*/  LEA.HI R12, R12, R11, RZ, 0x5 ;  /* 0x0000000b0c0c7211 */ /* 0x000fc800078f28ff */
[----:B------:R-:W-:-:S05]  /*0ae0*/  SHF.R.S32.HI R13, RZ, 0x5, R12 ;  /* 0x00000005ff0d7819 */ /* 0x000fca000001140c */
[----:B--2---:R-:W-:-:S04]  /*0af0*/  IMAD R12, R13, R16, RZ ;  /* 0x000000100d0c7224 */ /* 0x004fc800078e02ff */
[----:B------:R-:W-:Y:S01]  /*0b00*/  IMAD R11, R12, R17, RZ ;  /* 0x000000110c0b7224 */ /* 0x000fe200078e02ff */
[----:B------:R-:W-:Y:S06]  /*0b10*/  @!P1 BRA `(.L_x_12) ;  /* 0x00000000000c9947 */ /* 0x000fec0003800000 */
[----:B------:R-:W-:Y:S01]  /*0b20*/  UCGABAR_WAIT ;  /* 0x0000000000007dc7 */ /* 0x000fe20008000000 */
[----:B------:R-:W-:Y:S01]  /*0b30*/  CCTL.IVALL ;  /* 0x00000000ff00798f */ /* 0x000fe20002000000 */
[----:B------:R-:W-:Y:S05]  /*0b40*/  BRA `(.L_x_13) ;  /* 0x0000000000047947 */ /* 0x000fea0003800000 */
.L_x_12:
[----:B------:R-:W-:Y:S06]  /*0b50*/  BAR.SYNC.DEFER_BLOCKING 0x0 ;  /* 0x0000000000007b1d */ /* 0x000fec0000010000 */
.L_x_13:
[----:B------:R-:W-:-:S13]  /*0b60*/  ISETP.NE.AND P0, PT, R8, RZ, PT ;  /* 0x000000ff0800720c */ /* 0x000fda0003f05270 */
[----:B------:R-:W-:Y:S05]  /*0b70*/  @!P0 BRA `(.L_x_14) ;  /* 0x00000030008c8947 */ /* 0x000fea0003800000 */
[----:B------:R-:W-:-:S13]  /*0b80*/  ISETP.NE.AND P0, PT, R8, 0x1, PT ;  /* 0x000000010800780c */ /* 0x000fda0003f05270 */
[----:B------:R-:W-:Y:S05]  /*0b90*/  @P0 EXIT ;  /* 0x000000000000094d */ /* 0x000fea0003800000 */
[----:B------:R-:W-:Y:S01]  /*0ba0*/  ISETP.GE.AND P0, PT, R11, 0x1, PT ;  /* 0x000000010b00780c */ /* 0x000fe20003f06270 */
[----:B------:R-:W-:Y:S01]  /*0bb0*/  UMOV UR4, URZ ;  /* 0x0000003f00047c82 */ /* 0x000fe20008000000 */
[----:B------:R-:W-:Y:S02]  /*0bc0*/  CS2R R54, SRZ ;  /* 0x0000000000367805 */ /* 0x000fe4000001ff00 */
[----:B------:R-:W-:Y:S02]  /*0bd0*/  CS2R R24, SRZ ;  /* 0x0000000000187805 */ /* 0x000fe4000001ff00 */
[----:B------:R-:W-:Y:S02]  /*0be0*/  CS2R R26, SRZ ;  /* 0x00000000001a7805 */ /* 0x000fe4000001ff00 */
[----:B------:R-:W-:Y:S02]  /*0bf0*/  CS2R R28, SRZ ;  /* 0x00000000001c7805 */ /* 0x000fe4000001ff00 */
[----:B------:R-:W-:-:S02]  /*0c00*/  CS2R R30, SRZ ;  /* 0x00000000001e7805 */ /* 0x000fc4000001ff00 */
[----:B------:R-:W-:Y:S02]  /*0c10*/  CS2R R32, SRZ ;  /* 0x0000000000207805 */ /* 0x000fe4000001ff00 */
        /* <DEDUP_REMOVED lines=9> */
[----:B------:R-:W-:Y:S01]  /*0cb0*/  CS2R R52, SRZ ;  /* 0x0000000000347805 */ /* 0x000fe2000001ff00 */
[----:B------:R-:W-:Y:S06]  /*0cc0*/  @!P0 BRA `(.L_x_15) ;  /* 0x0000000000a88947 */ /* 0x000fec0003800000 */
[----:B------:R-:W-:-:S04]  /*0cd0*/  LOP3.LUT R6, R4, 0x1, RZ, 0xfc, !PT ;  /* 0x0000000104067812 */ /* 0x000fc800078efcff */
[----:B------:R-:W-:-:S13]  /*0ce0*/  ISETP.NE.AND P0, PT, R6, 0x3, PT ;  /* 0x000000030600780c */ /* 0x000fda0003f05270 */
[----:B------:R-:W-:Y:S05]  /*0cf0*/  @!P0 BRA `(.L_x_16) ;  /* 0x0000000000048947 */ /* 0x000fea0003800000 */
[----:B------:R-:W-:Y:S01]  /*0d00*/  BPT.TRAP 0x1 ;  /* 0x000000040000795c */ /* 0x000fe20000300000 */
.L_x_16:
[----:B------:R-:W0:Y:S01]  /*0d10*/  S2UR UR5, SR_CgaCtaId ;  /* 0x00000000000579c3 */ /* 0x000e220000008800 */
[----:B------:R-:W-:Y:S01]  /*0d20*/  SHF.L.U32 R6, RZ, 0x1f, RZ ;  /* 0x0000001fff067819 */ /* 0x000fe200000006ff */
[----:B------:R-:W-:Y:S02]  /*0d30*/  UMOV UR4, 0x400 ;  /* 0x0000040000047882 */ /* 0x000fe40000000000 */
[----:B0-----:R-:W-:-:S12]  /*0d40*/  ULEA UR4, UR5, UR4, 0x18 ;  /* 0x0000000405047291 */ /* 0x001fd8000f8ec03f */
.L_x_17:
[----:B0-----:R-:W-:-:S04]  /*0d50*/  IMAD.U32 R7, RZ, RZ, UR4 ;  /* 0x00000004ff077e24 */ /* 0x001fc8000f8e00ff */
[----:B------:R0:W1:Y:S03]  /*0d60*/  SYNCS.PHASECHK.TRANS64.TRYWAIT P0, [R7+URZ+0x38000], R6 ;  /* 0x03800006070075a7 */ /* 0x000066000800017f */
[----:B-1----:R-:W-:Y:S05]  /*0d70*/  @!P0 NANOSLEEP.SYNCS 0x989680 ;  /* 0x009896800000895d */ /* 0x002fea0003900000 */
[----:B------:R-:W1:Y:S02]  /*0d80*/  @!P0 SYNCS.PHASECHK.TRANS64 P0, [R7+URZ+0x38000], R6 ;  /* 0x03800006070085a7 */ /* 0x000e64000800007f */
[----:B-1----:R-:W-:Y:S05]  /*0d90*/  @!P0 BRA `(.L_x_17) ;  /* 0xfffffffc00ec8947 */ /* 0x002fea000383ffff */
[----:B------:R-:W-:Y:S01]  /*0da0*/  UIADD3 UR5, UR4, 0x1c000, URZ ;  /* 0x0001c00004057890 */ /* 0x000fe2000fffe03f */
[----:B------:R-:W-:Y:S01]  /*0db0*/  WARPGROUP.ARRIVE ;  /* 0x00000000000079c5 */ /* 0x000fe20000000000 */
[----:B------:R-:W-:Y:S02]  /*0dc0*/  USHF.R.U32.HI UR4, URZ, 0x4, UR4 ;  /* 0x000000043f047899 */ /* 0x000fe40008011604 */
[----:B------:R-:W-:Y:S02]  /*0dd0*/  USHF.R.U32.HI UR5, URZ, 0x4, UR5 ;  /* 0x000000043f057899 */ /* 0x000fe40008011605 */
[----:B------:R-:W-:Y:S02]  /*0de0*/  ULOP3.LUT UR4, UR4, 0x3fff, URZ, 0xc0, !UPT ;  /* 0x00003fff04047892 */ /* 0x000fe4000f8ec03f */
[----:B------:R-:W-:Y:S02]  /*0df0*/  ULOP3.LUT UR5, UR5, 0x3fff, URZ, 0xc0, !UPT ;  /* 0x00003fff05057892 */ /* 0x000fe4000f8ec03f */
[----:B------:R-:W-:-:S02]  /*0e00*/  ULOP3.LUT UR9, UR4, 0x10000, URZ, 0xfc, !UPT ;  /* 0x0001000004097892 */ /* 0x000fc4000f8efc3f */
[----:B------:R-:W-:Y:S01]  /*0e10*/  ULOP3.LUT UR8, UR5, 0x10000, URZ, 0xfc, !UPT ;  /* 0x0001000005087892 */ /* 0x000fe2000f8efc3f */
[----:B------:R-:W-:Y:S02]  /*0e20*/  UMOV UR7, 0x40000040 ;  /* 0x4000004000077882 */ /* 0x000fe40000000000 */
[----:B------:R-:W-:Y:S02]  /*0e30*/  UMOV UR5, 0x40000040 ;  /* 0x4000004000057882 */ /* 0x000fe40000000000 */
[----:B------:R-:W-:Y:S02]  /*0e40*/  UMOV UR4, UR9 ;  /* 0x0000000900047c82 */ /* 0x000fe40008000000 */
[----:B------:R-:W-:Y:S02]  /*0e50*/  UMOV UR6, UR8 ;  /* 0x0000000800067c82 */ /* 0x000fe40008000000 */
[----:B------:R-:W-:Y:S01]  /*0e60*/  HGMMA.64x64x8.F32.TF32 R24, gdesc[UR4], RZ, !UPT ;  /* 0x04e00000041879f0 */ /* 0x000fe2000c7028ff */
[----:B------:R-:W-:-:S02]  /*0e70*/  UIADD3 UR4, UR9, 0x2, URZ ;  /* 0x0000000209047890 */ /* 0x000fc4000fffe03f */
[----:B------:R-:W-:Y:S01]  /*0e80*/  UIADD3 UR6, UR8, 0x2, URZ ;  /* 0x0000000208067890 */ /* 0x000fe2000fffe03f */
[----:B------:R-:W-:Y:S01]  /*0e90*/  UMOV UR5, 0x40000040 ;  /* 0x4000004000057882 */ /* 0x000fe20000000000 */
[----:B------:R-:W-:-:S07]  /*0ea0*/  UMOV UR7, 0x40000040 ;  /* 0x4000004000077882 */ /* 0x000fce0000000000 */
[----:B------:R-:W-:Y:S01]  /*0eb0*/  HGMMA.64x64x8.F32.TF32 R24, gdesc[UR4], R24 ;  /* 0x04e00000041879f0 */ /* 0x000fe20008702818 */
[----:B------:R-:W-:Y:S02]  /*0ec0*/  UIADD3 UR4, UR9, 0x4, URZ ;  /* 0x0000000409047890 */ /* 0x000fe4000fffe03f */
        /* <DEDUP_REMOVED lines=8> */
[----:B------:R-:W-:Y:S01]  /*0f50*/  HGMMA.64x64x8.F32.TF32 R24, gdesc[UR4], R24, gsb0 ;  /* 0x04e00000041879f0 */ /* 0x000fe20008002818 */
[----:B------:R-:W-:-:S05]  /*0f60*/  UMOV UR4, 0x1 ;  /* 0x0000000100047882 */ /* 0x000fca0000000000 */
.L_x_15:
[----:B0-----:R-:W-:-:S05]  /*0f70*/  VIMNMX R6, R11, 0x1, PT ;  /* 0x000000010b067848 */ /* 0x001fca0003fe0100 */
[----:B------:R-:W-:-:S05]  /*0f80*/  IMAD.IADD R6, R11, 0x1, -R6 ;  /* 0x000000010b067824 */ /* 0x000fca00078e0a06 */
[----:B------:R-:W-:-:S13]  /*0f90*/  ISETP.GE.AND P0, PT, R6, 0x1, PT ;  /* 0x000000010600780c */ /* 0x000fda0003f06270 */
[----:B------:R-:W-:Y:S05]  /*0fa0*/  @!P0 BRA `(.L_x_18) ;  /* 0x00000004001c8947 */ /* 0x000fea0003800000 */
[----:B------:R-:W0:Y:S01]  /*0fb0*/  S2UR UR6, SR_CgaCtaId ;  /* 0x00000000000679c3 */ /* 0x000e220000008800 */
[----:B------:R-:W-:Y:S01]  /*0fc0*/  UMOV UR5, 0x400 ;  /* 0x0000040000057882 */ /* 0x000fe20000000000 */
[----:B------:R-:W-:Y:S01]  /*0fd0*/  LOP3.LUT R13, R4, 0x1, RZ, 0xfc, !PT ;  /* 0x00000001040d7812 */ /* 0x000fe200078efcff */
[----:B------:R-:W-:Y:S01]  /*0fe0*/  IMAD.MOV.U32 R12, RZ, RZ, RZ ;  /* 0x000000ffff0c7224 */ /* 0x000fe200078e00ff */
[----:B------:R-:W-:Y:S01]  /*0ff0*/  UISETP.NE.U32.AND UP0, UPT, UR4, URZ, UPT ;  /* 0x0000003f0400728c */ /* 0x000fe2000bf05070 */
[----:B------:R-:W-:Y:S02]  /*1000*/  IMAD.MOV.U32 R7, RZ, RZ, R6 ;  /* 0x000000ffff077224 */ /* 0x000fe400078e0006 */
[----:B------:R-:W-:Y:S01]  /*1010*/  IMAD.MOV.U32 R8, RZ, RZ, RZ ;  /* 0x000000ffff087224 */ /* 0x000fe200078e00ff */
[----:B0-----:R-:W-:-:S04]  /*1020*/  ULEA UR7, UR6, UR5, 0x18 ;  /* 0x0000000506077291 */ /* 0x001fc8000f8ec03f */
[----:B------:R-:W-:Y:S02]  /*1030*/  UIADD3 UR6, UR7, 0x1c000, URZ ;  /* 0x0001c00007067890 */ /* 0x000fe4000fffe03f */
[----:B------:R-:W-:Y:S02]  /*1040*/  USHF.R.U32.HI UR5, URZ, 0x4, UR7 ;  /* 0x000000043f057899 */ /* 0x000fe40008011607 */
[----:B------:R-:W-:Y:S02]  /*1050*/  USHF.R.U32.HI UR6, URZ, 0x4, UR6 ;  /* 0x000000043f067899 */ /* 0x000fe40008011606 */
[----:B------:R-:W-:Y:S02]  /*1060*/  ULOP3.LUT UR5, UR5, 0x3fff, URZ, 0xc0, !UPT ;  /* 0x00003fff05057892 */ /* 0x000fe4000f8ec03f */
[----:B------:R-:W-:Y:S02]  /*1070*/  ULOP3.LUT UR6, UR6, 0x3fff, URZ, 0xc0, !UPT ;  /* 0x00003fff06067892 */ /* 0x000fe4000f8ec03f */
[----:B------:R-:W-:-:S02]  /*1080*/  ULOP3.LUT UR14, UR5, 0x10000, URZ, 0xfc, !UPT ;  /* 0x00010000050e7892 */ /* 0x000fc4000f8efc3f */
[----:B------:R-:W-:-:S12]  /*1090*/  ULOP3.LUT UR15, UR6, 0x10000, URZ, 0xfc, !UPT ;  /* 0x00010000060f7892 */ /* 0x000fd8000f8efc3f */
.L_x_23:
[----:B------:R-:W-:-:S13]  /*10a0*/  ISETP.NE.AND P1, PT, R13, 0x3, PT ;  /* 0x000000030d00780c */ /* 0x000fda0003f25270 */
[----:B------:R-:W-:Y:S05]  /*10b0*/  @!P1 BRA `(.L_x_19) ;  /* 0x0000000000049947 */ /* 0x000fea0003800000 */
[----:B------:R-:W-:Y:S01]  /*10c0*/  BPT.TRAP 0x1 ;  /* 0x000000040000795c */ /* 0x000fe20000300000 */
.L_x_19:
[----:B------:R-:W-:Y:S01]  /*10d0*/  SHF.L.U32 R9, R12, 0x1f, RZ ;  /* 0x0000001f0c097819 */ /* 0x000fe200000006ff */
[----:B------:R-:W-:-:S12]  /*10e0*/  ULEA UR5, UR4, UR7, 0x3 ;  /* 0x0000000704057291 */ /* 0x000fd8000f8e183f */
.L_x_20:
[----:B0-----:R-:W-:-:S04]  /*10f0*/  IMAD.U32 R10, RZ, RZ, UR5 ;  /* 0x00000005ff0a7e24 */ /* 0x001fc8000f8e00ff */
[----:B------:R0:W1:Y:S03]  /*1100*/  SYNCS.PHASECHK.TRANS64.TRYWAIT P0, [R10+URZ+0x38000], R9 ;  /* 0x038000090a0075a7 */ /* 0x000066000800017f */
[----:B-1----:R-:W-:Y:S05]  /*1110*/  @!P0 NANOSLEEP.SYNCS 0x989680 ;  /* 0x009896800000895d */ /* 0x002fea0003900000 */
[----:B------:R-:W1:Y:S02]  /*1120*/  @!P0 SYNCS.PHASECHK.TRANS64 P0, [R10+URZ+0x38000], R9 ;  /* 0x038000090a0085a7 */ /* 0x000e64000800007f */
[----:B-1----:R-:W-:Y:S05]  /*1130*/  @!P0 BRA `(.L_x_20) ;  /* 0xfffffffc00ec8947 */ /* 0x002fea000383ffff */
[----:B------:R-:W-:Y:S01]  /*1140*/  ULEA UR5, UR4, UR14, 0x9 ;  /* 0x0000000e04057291 */ /* 0x000fe2000f8e483f */
[----:B------:R-:W-:Y:S01]  /*1150*/  WARPGROUP.ARRIVE ;  /* 0x00000000000079c5 */ /* 0x000fe20000000000 */
[----:B------:R-:W-:Y:S01]  /*1160*/  ULEA UR6, UR4, UR15, 0x9 ;  /* 0x0000000f04067291 */ /* 0x000fe2000f8e483f */
[----:B------:R-:W-:Y:S01]  /*1170*/  UMOV UR9, 0x40000040 ;  /* 0x4000004000097882 */ /* 0x000fe20000000000 */
[----:B------:R-:W-:-:S03]  /*1180*/  UMOV UR11, 0x40000040 ;  /* 0x40000040000b7882 */ /* 0x000fc60000000000 */
[----:B------:R-:W-:Y:S02]  /*1190*/  UMOV UR8, UR5 ;  /* 0x0000000500087c82 */ /* 0x000fe40008000000 */
[----:B------:R-:W-:Y:S02]  /*11a0*/  UMOV UR10, UR6 ;  /* 0x00000006000a7c82 */ /* 0x000fe40008000000 */
[----:B------:R-:W-:Y:S01]  /*11b0*/  HGMMA.64x64x8.F32.TF32 R24, gdesc[UR8], R24, UP0 ;  /* 0x04e00000081879f0 */ /* 0x000fe2000bf02818 */
        /* <DEDUP_REMOVED lines=14> */
[----:B------:R-:W-:Y:S03]  /*12a0*/  HGMMA.64x64x8.F32.TF32 R24, gdesc[UR8], R24, gsb0 ;  /* 0x04e00000081879f0 */ /* 0x000fe60008002818 */
[----:B------:R-:W-:Y:S02]  /*12b0*/  WARPGROUP.DEPBAR.LE gsb0, 0x1 ;  /* 0x00008000000079c5 */ /* 0x000fe40000010100 */
[----:B------:R-:W-:Y:S05]  /*12c0*/  @!P1 BRA `(.L_x_21) ;  /* 0x0000000000049947 */ /* 0x000fea0003800000 */
[----:B------:R-:W-:Y:S01]  /*12d0*/  BPT.TRAP 0x1 ;  /* 0x000000040000795c */ /* 0x000fe20000300000 */
.L_x_21:
[----:B------:R-:W-:-:S13]  /*12e0*/  ISETP.NE.AND P0, PT, R3, RZ, PT ;  /* 0x000000ff0300720c */ /* 0x000fda0003f05270 */
[----:B0-----:R-:W-:-:S05]  /*12f0*/  @P0 LEA R9, R8, UR7, 0x3 ;  /* 0x0000000708090c11 */ /* 0x001fca000f8e18ff */
[----:B------:R-:W-:-:S05]  /*1300*/  @P0 VIADD R10, R9, 0x38070 ;  /* 0x00038070090a0836 */ /* 0x000fca0000000000 */
[----:B------:R-:W-:-:S04]  /*1310*/  @P0 PRMT R10, R5, 0x654, R10 ;  /* 0x00000654050a0816 */ /* 0x000fc8000000000a */
[----:B------:R0:W-:Y:S01]  /*1320*/  @P0 SYNCS.ARRIVE.TRANS64.RED.A1T0 RZ, [R10+URZ], RZ ;  /* 0x000000ff0aff09a7 */ /* 0x0001e2000810043f */
[----:B------:R-:W-:-:S13]  /*1330*/  ISETP.GT.U32.AND P0, PT, R4, 0x1, PT ;  /* 0x000000010400780c */ /* 0x000fda0003f04070 */
[----:B0-----:R-:W-:Y:S05]  /*1340*/  @P0 BRA `(.L_x_22) ;  /* 0x0000000000040947 */ /* 0x001fea0003800000 */
[----:B------:R-:W-:Y:S01]  /*1350*/  BPT.TRAP 0x1 ;  /* 0x000000040000795c */ /* 0x000fe20000300000 */
.L_x_22:
[----:B------:R-:W-:Y:S01]  /*1360*/  UIADD3 UR4, UR4, 0x1, URZ ;  /* 0x0000000104047890 */ /* 0x000fe2000fffe03f */
[C---:B------:R-:W-:Y:S01]  /*1370*/  ISETP.GT.AND P1, PT, R7.reuse, 0x1, PT ;  /* 0x000000010700780c */ /* 0x040fe20003f24270 */
[----:B------:R-:W-:Y:S02]  /*1380*/  VIADD R8, R8, 0x1 ;  /* 0x0000000108087836 */ /* 0x000fe40000000000 */
[----:B------:R-:W-:Y:S01]  /*1390*/  UISETP.NE.AND UP0, UPT, UR4, 0xe, UPT ;  /* 0x0000000e0400788c */ /* 0x000fe2000bf05270 */
[----:B------:R-:W-:Y:S02]  /*13a0*/  VIADD R7, R7, 0xffffffff ;  /* 0xffffffff07077836 */ /* 0x000fe40000000000 */
[C---:B------:R-:W-:Y:S01]  /*13b0*/  ISETP.NE.AND P0, PT, R8.reuse, 0xe, PT ;  /* 0x0000000e0800780c */ /* 0x040fe20003f05270 */
[----:B------:R-:W-:Y:S02]  /*13c0*/  USEL UR5, URZ, 0x1, UP0 ;  /* 0x000000013f057887 */ /* 0x000fe40008000000 */
[----:B------:R-:W-:Y:S01]  /*13d0*/  USEL UR4, UR4, URZ, UP0 ;  /* 0x0000003f04047287 */ /* 0x000fe20008000000 */
[----:B------:R-:W-:Y:S01]  /*13e0*/  SEL R8, R8, RZ, P0 ;  /* 0x000000ff08087207 */ /* 0x000fe20000000000 */
[----:B------:R-:W-:-:S02]  /*13f0*/  UPLOP3.LUT UP0, UPT, UPT, UPT, UPT, 0x80, 0x0 ;  /* 0x000000000000789c */ /* 0x000fc40003f0f070 */
[----:B------:R-:W-:Y:S01]  /*1400*/  LOP3.LUT R12, R12, UR5, RZ, 0x3c, !PT ;  /* 0x000000050c0c7c12 */ /* 0x000fe2000f8e3cff */
[----:B------:R-:W-:Y:S08]  /*1410*/  @P1 BRA `(.L_x_23) ;  /* 0xfffffffc00201947 */ /* 0x000ff0000383ffff */
.L_x_18:
[----:B------:R-:W-:Y:S01]  /*1420*/  ISETP.GE.AND P0, PT, R11, 0x1, PT ;  /* 0x000000010b00780c */ /* 0x000fe20003f06270 */
[----:B------:R-:W-:-:S12]  /*1430*/  WARPGROUP.DEPBAR.LE gsb0, 0x0 ;  /* 0x00008000000079c5 */ /* 0x000fd80000010000 */
[----:B------:R-:W-:Y:S05]  /*1440*/  @!P0 BRA `(.L_x_24) ;  /* 0x0000000000588947 */ /* 0x000fea0003800000 */
[----:B------:R-:W-:-:S04]  /*1450*/  LOP3.LUT R7, R4, 0x1, RZ, 0xfc, !PT ;  /* 0x0000000104077812 */ /* 0x000fc800078efcff */
[----:B------:R-:W-:-:S13]  /*1460*/  ISETP.NE.AND P0, PT, R7, 0x3, PT ;  /* 0x000000030700780c */ /* 0x000fda0003f05270 */
[----:B------:R-:W-:Y:S05]  /*1470*/  @!P0 BRA `(.L_x_25) ;  /* 0x0000000000048947 */ /* 0x000fea0003800000 */
[----:B------:R-:W-:Y:S01]  /*1480*/  BPT.TRAP 0x1 ;  /* 0x000000040000795c */ /* 0x000fe20000300000 */
.L_x_25:
[----:B------:R-:W-:Y:S01]  /*1490*/  ISETP.NE.AND P0, PT, R3, RZ, PT ;  /* 0x000000ff0300720c */ /* 0x000fe20003f05270 */
[----:B------:R-:W-:Y:S01]  /*14a0*/  BSSY B0, `(.L_x_26) ;  /* 0x000000e000007945 */ /* 0x000fe20003800000 */
[----:B------:R-:W-:-:S11]  /*14b0*/  ISETP.GT.U32.AND P1, PT, R4, 0x1, PT ;  /* 0x000000010400780c */ /* 0x000fd60003f24070 */
[----:B------:R-:W-:Y:S05]  /*14c0*/  @!P0 BRA `(.L_x_27) ;  /* 0x00000000002c8947 */ /* 0x000fea0003800000 */
[----:B------:R-:W0:Y:S01]  /*14d0*/  S2R R4, SR_CgaCtaId ;  /* 0x0000000000047919 */ /* 0x000e220000008800 */
[----:B------:R-:W-:Y:S02]  /*14e0*/  SHF.R.U32.HI R8, RZ, 0x1, R6 ;  /* 0x00000001ff087819 */ /* 0x000fe40000011606 */
[----:B------:R-:W-:-:S03]  /*14f0*/  MOV R3, 0x400 ;  /* 0x0000040000037802 */ /* 0x000fc60000000f00 */
[----:B------:R-:W-:-:S05]  /*1500*/  IMAD.WIDE.U32 R8, R8, -0x6db6db6d, RZ ;  /* 0x9249249308087825 */ /* 0x000fca00078e00ff */
[----:B------:R-:W-:-:S05]  /*1510*/  SHF.R.U32.HI R9, RZ, 0x2, R9 ;  /* 0x00000002ff097819 */ /* 0x000fca0000011609 */
[----:B------:R-:W-:Y:S01]  /*1520*/  IMAD R6, R9, -0xe, R6 ;  /* 0xfffffff209067824 */ /* 0x000fe200078e0206 */
[----:B0-----:R-:W-:-:S05]  /*1530*/  LEA R3, R4, R3, 0x18 ;  /* 0x0000000304037211 */ /* 0x001fca00078ec0ff */
[----:B------:R-:W-:-:S04]  /*1540*/  IMAD R6, R6, 0x8, R3 ;  /* 0x0000000806067824 */ /* 0x000fc800078e0203 */
[----:B------:R-:W-:-:S05]  /*1550*/  VIADD R6, R6, 0x38070 ;  /* 0x0003807006067836 */ /* 0x000fca0000000000 */
[----:B------:R-:W-:-:S04]  /*1560*/  PRMT R6, R5, 0x654, R6 ;  /* 0x0000065405067816 */ /* 0x000fc80000000006 */
[----:B------:R0:W-:Y:S03]  /*1570*/  SYNCS.ARRIVE.TRANS64.RED.A1T0 RZ, [R6+URZ], RZ ;  /* 0x000000ff06ff79a7 */ /* 0x0001e6000810043f */
.L_x_27:
[----:B------:R-:W-:Y:S05]  /*1580*/  BSYNC B0 ;  /* 0x0000000000007941 */ /* 0x000fea0003800000 */
.L_x_26:
[----:B------:R-:W-:Y:S05]  /*1590*/  @P1 BRA `(.L_x_24) ;  /* 0x0000000000041947 */ /* 0x000fea0003800000 */
[----:B------:R-:W-:Y:S01]  /*15a0*/  BPT.TRAP 0x1 ;  /* 0x000000040000795c */ /* 0x000fe20000300000 */
.L_x_24:
[----:B------:R-:W1:Y:S01]  /*15b0*/  S2R R3, SR_TID.X ;  /* 0x0000000000037919 */ /* 0x000e620000002100 */
[----:B------:R-:W-:Y:S01]  /*15c0*/  ULDC.64 UR4, c[0x0][0x280] ;  /* 0x0000a00000047ab9 */ /* 0x000fe20000000a00 */
[----:B0-----:R-:W0:Y:S01]  /*15d0*/  S2R R6, SR_CTAID.Y ;  /* 0x0000000000067919 */ /* 0x001e220000002600 */
[----:B------:R-:W2:Y:S01]  /*15e0*/  S2R R11, SR_CTAID.X ;  /* 0x00000000000b7919 */ /* 0x000ea20000002500 */
[----:B-1----:R-:W-:-:S04]  /*15f0*/  SHF.R.S32.HI R4, RZ, 0x1f, R3 ;  /* 0x0000001fff047819 */ /* 0x002fc80000011403 */
[----:B------:R-:W-:Y:S01]  /*1600*/  LEA.HI R4, R4, R3, RZ, 0x7 ;  /* 0x0000000304047211 */ /* 0x000fe200078f38ff */
[----:B0-----:R-:W-:-:S03]  /*1610*/  IMAD.SHL.U32 R6, R6, 0x40, RZ ;  /* 0x0000004006067824 */ /* 0x001fc600078e00ff */
[----:B------:R-:W-:Y:S02]  /*1620*/  LOP3.LUT R4, R4, 0xffffff80, RZ, 0xc0, !PT ;  /* 0xffffff8004047812 */ /* 0x000fe400078ec0ff */
[----:B------:R-:W-:-:S03]  /*1630*/  ISETP.GE.AND P0, PT, R6, UR5, PT ;  /* 0x0000000506007c0c */ /* 0x000fc6000bf06270 */
[----:B------:R-:W-:Y:S02]  /*1640*/  IMAD.IADD R10, R3, 0x1, -R4 ;  /* 0x00000001030a7824 */ /* 0x000fe400078e0a04 */
[----:B--2---:R-:W-:-:S03]  /*1650*/  IMAD.SHL.U32 R3, R11, 0x40, RZ ;  /* 0x000000400b037824 */ /* 0x004fc600078e00ff */
[----:B------:R-:W-:Y:S02]  /*1660*/  SHF.R.S32.HI R9, RZ, 0x1f, R10 ;  /* 0x0000001fff097819 */ /* 0x000fe4000001140a */
[----:B------:R-:W-:Y:S02]  /*1670*/  ISETP.GE.OR P0, PT, R3, UR4, P0 ;  /* 0x0000000403007c0c */ /* 0x000fe40008706670 */
[----:B------:R-:W-:-:S04]  /*1680*/  LEA.HI R4, R9, R10, RZ, 0x2 ;  /* 0x0000000a09047211 */ /* 0x000fc800078f10ff */
[--C-:B------:R-:W-:Y:S02]  /*1690*/  SHF.R.S32.HI R7, RZ, 0x2, R4.reuse ;  /* 0x00000002ff077819 */ /* 0x100fe40000011404 */
[----:B------:R-:W-:-:S04]  /*16a0*/  SHF.R.S32.HI R8, RZ, 0x1f, R4 ;  /* 0x0000001fff087819 */ /* 0x000fc80000011404 */
[----:B------:R-:W-:-:S04]  /*16b0*/  LEA.HI R8, R8, R7, RZ, 0x3 ;  /* 0x0000000708087211 */ /* 0x000fc800078f18ff */
[----:B------:R-:W-:Y:S01]  /*16c0*/  LOP3.LUT R8, R8, 0xfffffff8, RZ, 0xc0, !PT ;  /* 0xfffffff808087812 */ /* 0x000fe200078ec0ff */
[----:B------:R-:W-:Y:S06]  /*16d0*/  @P0 EXIT ;  /* 0x000000000000094d */ /* 0x000fec0003800000 */
[----:B------:R-:W0:Y:S01]  /*16e0*/  LDC.64 R16, c[0x0][0x5d0] ;  /* 0x00017400ff107b82 */ /* 0x000e220000000a00 */
[----:B------:R-:W-:Y:S01]  /*16f0*/  LOP3.LUT R5, R4, 0x7ffffffc, RZ, 0xc0, !PT ;  /* 0x7ffffffc04057812 */ /* 0x000fe200078ec0ff */
[----:B------:R-:W-:Y:S01]  /*1700*/  IMAD.IADD R4, R7, 0x1, -R8 ;  /* 0x0000000107047824 */ /* 0x000fe200078e0a08 */
[----:B------:R-:W-:Y:S02]  /*1710*/  LEA.HI R8, R9, R10, RZ, 0x5 ;  /* 0x0000000a09087211 */ /* 0x000fe400078f28ff */
[----:B---3-5:R-:W-:Y:S01]  /*1720*/  FSETP.NEU.AND P1, PT, R2, RZ, PT ;  /* 0x000000ff0200720b */ /* 0x028fe20003f2d000 */
[----:B------:R-:W-:Y:S01]  /*1730*/  IMAD.IADD R7, R10, 0x1, -R5 ;  /* 0x000000010a077824 */ /* 0x000fe200078e0a05 */
[----:B------:R-:W-:Y:S02]  /*1740*/  SHF.R.S32.HI R5, RZ, 0x1f, R4 ;  /* 0x0000001fff057819 */ /* 0x000fe40000011404 */
[----:B------:R-:W-:Y:S01]  /*1750*/  SHF.R.S32.HI R12, RZ, 0x5, R8 ;  /* 0x00000005ff0c7819 */ /* 0x000fe20000011408 */
[----:B------:R-:W-:-:S02]  /*1760*/  IMAD.SHL.U32 R7, R7, 0x2, RZ ;  /* 0x0000000207077824 */ /* 0x000fc400078e00ff */
[----:B------:R-:W-:-:S03]  /*1770*/  IMAD.WIDE R10, R11, 0x40, R4 ;  /* 0x000000400b0a7825 */ /* 0x000fc600078e0204 */
[----:B------:R-:W-:Y:S01]  /*1780*/  SHF.R.S32.HI R9, RZ, 0x1f, R7 ;  /* 0x0000001fff097819 */ /* 0x000fe20000011407 */
[----:B------:R-:W-:Y:S01]  /*1790*/  IMAD R5, R12, -0x10, -R3 ;  /* 0xfffffff00c057824 */ /* 0x000fe200078e0a03 */
[----:B------:R-:W-:Y:S01]  /*17a0*/  IADD3 R8, P0, R6, R7, RZ ;  /* 0x0000000706087210 */ /* 0x000fe20007f1e0ff */
[----:B------:R-:W-:Y:S01]  /*17b0*/  IMAD.WIDE R10, R12, 0x10, R10 ;  /* 0x000000100c0a7825 */ /* 0x000fe200078e020a */
[----:B------:R-:W-:Y:S02]  /*17c0*/  IADD3 R3, -R7, UR5, -R6 ;  /* 0x0000000507037c10 */ /* 0x000fe4000fffe906 */
[----:B------:R-:W-:Y:S02]  /*17d0*/  LEA.HI.X.SX32 R9, R6, R9, 0x1, P0 ;  /* 0x0000000906097211 */ /* 0x000fe400000f0eff */
[----:B------:R-:W-:Y:S01]  /*17e0*/  IADD3 R4, R5, UR4, -R4 ;  /* 0x0000000405047c10 */ /* 0x000fe2000fffe804 */
[-C--:B0-----:R-:W-:Y:S01]  /*17f0*/  IMAD R5, R11, R16.reuse, RZ ;  /* 0x000000100b057224 */ /* 0x081fe200078e02ff */
[----:B------:R-:W-:Y:S01]  /*1800*/  ISETP.GT.AND P0, PT, R3, RZ, PT ;  /* 0x000000ff0300720c */ /* 0x000fe20003f04270 */
[----:B------:R-:W-:-:S03]  /*1810*/  IMAD.WIDE.U32 R12, R10, R16, R8 ;  /* 0x000000100a0c7225 */ /* 0x000fc600078e0008 */
[----:B------:R-:W-:Y:S01]  /*1820*/  ISETP.GT.AND P3, PT, R4, RZ, P0 ;  /* 0x000000ff0400720c */ /* 0x000fe20000764270 */
[----:B------:R-:W-:Y:S01]  /*1830*/  IMAD R19, R10, R17, R5 ;  /* 0x000000110a137224 */ /* 0x000fe200078e0205 */
[C---:B------:R-:W-:Y:S01]  /*1840*/  SHF.L.U64.HI R5, R16.reuse, 0x3, R17 ;  /* 0x0000000310057819 */ /* 0x040fe20000010211 */
[----:B------:R-:W-:Y:S02]  /*1850*/  IMAD.SHL.U32 R16, R16, 0x8, RZ ;  /* 0x0000000810107824 */ /* 0x000fe400078e00ff */
[----:B------:R-:W-:Y:S01]  /*1860*/  IMAD.IADD R19, R13, 0x1, R19 ;  /* 0x000000010d137824 */ /* 0x000fe200078e0213 */
[----:B------:R-:W-:Y:S07]  /*1870*/  @!P1 BRA `(.L_x_28) ;  /* 0x0000001800649947 */ /* 0x000fee0003800000 */
[----:B------:R-:W-:Y:S01]  /*1880*/  ULDC.64 UR6, c[0x0][0x5b0] ;  /* 0x00016c0000067ab9 */ /* 0x000fe20000000a00 */
[----:B------:R-:W-:Y:S01]  /*1890*/  ULDC.64 UR8, c[0x0][0x5a8] ;  /* 0x00016a0000087ab9 */ /* 0x000fe20000000a00 */
[----:B------:R-:W-:Y:S01]  /*18a0*/  IMAD R17, R11, UR6, RZ ;  /* 0x000000060b117c24 */ /* 0x000fe2000f8e02ff */
[----:B------:R-:W-:Y:S01]  /*18b0*/  ULDC.64 UR4, c[0x0][0x5c8] ;  /* 0x0001720000047ab9 */ /* 0x000fe20000000a00 */
[----:B------:R-:W-:-:S04]  /*18c0*/  IMAD.WIDE.U32 R14, R10, UR6, R8 ;  /* 0x000000060a0e7c25 */ /* 0x000fc8000f8e0008 */
[----:B------:R-:W-:Y:S01]  /*18d0*/  IMAD R17, R10, UR7, R17 ;  /* 0x000000070a117c24 */ /* 0x000fe2000f8e0211 */
[----:B------:R-:W-:-:S03]  /*18e0*/  LEA R6, P1, R14, UR8, 0x2 ;  /* 0x000000080e067c11 */ /* 0x000fc6000f8210ff */
[----:B------:R-:W-:-:S05]  /*18f0*/  IMAD.IADD R7, R15, 0x1, R17 ;  /* 0x000000010f077824 */ /* 0x000fca00078e0211 */
[----:B------:R-:W-:-:S05]  /*1900*/  LEA.HI.X R7, R14, UR9, R7, 0x2, P1 ;  /* 0x000000090e077c11 */ /* 0x000fca00088f1407 */
[----:B------:R-:W2:Y:S01]  /*1910*/  @P3 LDG.E.LTC128B R18, desc[UR12][R6.64] ;  /* 0x0000000c06123981 */ /* 0x000ea2000c1e1920 */
[C---:B------:R-:W-:Y:S01]  /*1920*/  LEA R14, P4, R12.reuse, UR4, 0x2 ;  /* 0x000000040c0e7c11 */ /* 0x040fe2000f8810ff */
[----:B------:R-:W-:Y:S01]  /*1930*/  BSSY B0, `(.L_x_29) ;  /* 0x000000b000007945 */ /* 0x000fe20003800000 */
[----:B------:R-:W-:Y:S02]  /*1940*/  ISETP.GT.AND P1, PT, R3, 0x1, PT ;  /* 0x000000010300780c */ /* 0x000fe40003f24270 */
[----:B------:R-:W-:Y:S02]  /*1950*/  LEA.HI.X R15, R12, UR5, R19, 0x2, P4 ;  /* 0x000000050c0f7c11 */ /* 0x000fe4000a0f1413 */
[----:B------:R-:W-:Y:S02]  /*1960*/  ISETP.GT.AND P2, PT, R4, RZ, P1 ;  /* 0x000000ff0400720c */ /* 0x000fe40000f44270 */
[----:B--2---:R-:W-:-:S05]  /*1970*/  LOP3.LUT R13, R18, 0xffffe000, RZ, 0xc0, !PT ;  /* 0xffffe000120d7812 */ /* 0x004fca00078ec0ff */
[----:B------:R-:W-:-:S04]  /*1980*/  FMUL R13, R13, R2 ;  /* 0x000000020d0d7220 */ /* 0x000fc80000400000 */
[----:B------:R-:W-:-:S05]  /*1990*/  FFMA R13, R24, R0, R13 ;  /* 0x00000000180d7223 */ /* 0x000fca000000000d */
[----:B------:R-:W-:-:S05]  /*19a0*/  F2FP.TF32.F32.PACK_B R13, R13 ;  /* 0x0000000dff0d723e */ /* 0x000fca00024050ff */
[----:B------:R0:W-:Y:S01]  /*19b0*/  @P3 STG.E desc[UR12][R14.64], R13 ;  /* 0x0000000d0e003986 */ /* 0x0001e2000c10190c */
[----:B------:R-:W-:Y:S05]  /*19c0*/  @!P2 BRA `(.L_x_30) ;  /* 0x000000000004a947 */ /* 0x000fea0003800000 */
[----:B------:R1:W5:Y:S02]  /*19d0*/  LDG.E.LTC128B R18, desc[UR12][R6.64+0x4] ;  /* 0x0000040c06127981 */ /* 0x000364000c1e1920 */
.L_x_30:
[----:B------:R-:W-:Y:S05]  /*19e0*/  BSYNC B0 ;  /* 0x0000000000007941 */ /* 0x000fea0003800000 */
.L_x_29:
[----:B------:R-:W-:Y:S01]  /*19f0*/  USHF.L.U32 UR5, UR6, 0x3, URZ ;  /* 0x0000000306057899 */ /* 0x000fe2000800063f */
[----:B-----5:R-:W-:Y:S01]  /*1a00*/  LOP3.LUT R11, R18, 0xffffe000, RZ, 0xc0, !PT ;  /* 0xffffe000120b7812 */ /* 0x020fe200078ec0ff */
[----:B------:R-:W-:Y:S01]  /*1a10*/  USHF.L.U64.HI UR4, UR6, 0x3, UR7 ;  /* 0x0000000306047899 */ /* 0x000fe20008010207 */
[----:B------:R-:W-:-:S03]  /*1a20*/  ISETP.GT.AND P0, PT, R4, 0x8, P0 ;  /* 0x000000080400780c */ /* 0x000fc60000704270 */
[----:B------:R-:W-:Y:S02]  /*1a30*/  IMAD.U32 R12, RZ, RZ, UR5 ;  /* 0x00000005ff0c7e24 */ /* 0x000fe4000f8e00ff */
[----:B0-----:R-:W-:Y:S02]  /*1a40*/  IMAD.U32 R13, RZ, RZ, UR4 ;  /* 0x00000004ff0d7e24 */ /* 0x001fe4000f8e00ff */
[----:B------:R-:W-:-:S04]  /*1a50*/  IMAD.WIDE.U32 R12, R10, UR6, R12 ;  /* 0x000000060a0c7c25 */ /* 0x000fc8000f8e000c */
[----:B------:R-:W-:Y:S01]  /*1a60*/  FMUL R10, R11, R2 ;  /* 0x000000020b0a7220 */ /* 0x000fe20000400000 */
[----:B------:R-:W-:-:S03]  /*1a70*/  IADD3 R11, P3, R8, R12, RZ ;  /* 0x0000000c080b7210 */ /* 0x000fc60007f7e0ff */
[----:B------:R-:W-:Y:S01]  /*1a80*/  FFMA R25, R25, R0, R10 ;  /* 0x0000000019197223 */ /* 0x000fe2000000000a */
[----:B------:R-:W-:Y:S01]  /*1a90*/  @P2 IMAD.MOV.U32 R10, RZ, RZ, R14 ;  /* 0x000000ffff0a2224 */ /* 0x000fe200078e000e */
[----:B------:R-:W-:Y:S02]  /*1aa0*/  IADD3.X R12, R9, R17, R13, P3, !PT ;  /* 0x00000011090c7210 */ /* 0x000fe40001ffe40d */
[C---:B------:R-:W-:Y:S02]  /*1ab0*/  LEA R8, P3, R11.reuse, UR8, 0x2 ;  /* 0x000000080b087c11 */ /* 0x040fe4000f8610ff */
[----:B------:R-:W-:Y:S02]  /*1ac0*/  F2FP.TF32.F32.PACK_B R25, R25 ;  /* 0x00000019ff19723e */ /* 0x000fe400024050ff */
[----:B------:R-:W-:Y:S01]  /*1ad0*/  LEA.HI.X R9, R11, UR9, R12, 0x2, P3 ;  /* 0x000000090b097c11 */ /* 0x000fe200098f140c */
[----:B------:R-:W-:-:S05]  /*1ae0*/  @P2 IMAD.MOV.U32 R11, RZ, RZ, R15 ;  /* 0x000000ffff0b2224 */ /* 0x000fca00078e000f */
[----:B------:R0:W-:Y:S04]  /*1af0*/  @P2 STG.E desc[UR12][R10.64+0x4], R25 ;  /* 0x000004190a002986 */ /* 0x0001e8000c10190c */
[----:B------:R-:W2:Y:S01]  /*1b00*/  @P0 LDG.E.LTC128B R18, desc[UR12][R8.64] ;  /* 0x0000000c08120981 */ /* 0x000ea2000c1e1920 */
[C---:B------:R-:W-:Y:S01]  /*1b10*/  SHF.L.U64.HI R5, R16.reuse, 0x2, R5 ;  /* 0x0000000210057819 */ /* 0x040fe20000010205 */
[----:B------:R-:W-:Y:S01]  /*1b20*/  BSSY B0, `(.L_x_31) ;  /* 0x000000b000007945 */ /* 0x000fe20003800000 */
[----:B------:R-:W-:Y:S02]  /*1b30*/  LEA R16, P2, R16, R14, 0x2 ;  /* 0x0000000e10107211 */ /* 0x000fe400078410ff */
[----:B------:R-:W-:-:S03]  /*1b40*/  ISETP.GT.AND P1, PT, R4, 0x8, P1 ;  /* 0x000000080400780c */ /* 0x000fc60000f24270 */
[----:B------:R-:W-:Y:S01]  /*1b50*/  IMAD.X R17, R5, 0x1, R15, P2 ;  /* 0x0000000105117824 */ /* 0x000fe200010e060f */
[----:B--2---:R-:W-:-:S05]  /*1b60*/  LOP3.LUT R13, R18, 0xffffe000, RZ, 0xc0, !PT ;  /* 0xffffe000120d7812 */ /* 0x004fca00078ec0ff */
[----:B------:R-:W-:-:S04]  /*1b70*/  FMUL R13, R13, R2 ;  /* 0x000000020d0d7220 */ /* 0x000fc80000400000 */
[----:B------:R-:W-:-:S05]  /*1b80*/  FFMA R13, R26, R0, R13 ;  /* 0x000000001a0d7223 */ /* 0x000fca000000000d */
[----:B------:R-:W-:-:S05]  /*1b90*/  F2FP.TF32.F32.PACK_B R13, R13 ;  /* 0x0000000dff0d723e */ /* 0x000fca00024050ff */
[----:B------:R0:W-:Y:S01]  /*1ba0*/  @P0 STG.E desc[UR12][R16.64], R13 ;  /* 0x0000000d10000986 */ /* 0x0001e2000c10190c */
[----:B------:R-:W-:Y:S05]  /*1bb0*/  @!P1 BRA `(.L_x_32) ;  /* 0x0000000000049947 */ /* 0x000fea0003800000 */
[----:B------:R2:W5:Y:S02]  /*1bc0*/  LDG.E.LTC128B R18, desc[UR12][R8.64+0x4] ;  /* 0x0000040c08127981 */ /* 0x000564000c1e1920 */
.L_x_32:
[----:B------:R-:W-:Y:S05]  /*1bd0*/  BSYNC B0 ;  /* 0x0000000000007941 */ /* 0x000fea0003800000 */
.L_x_31:
[----:B-----5:R-:W-:Y:S01]  /*1be0*/  LOP3.LUT R5, R18, 0xffffe000, RZ, 0xc0, !PT ;  /* 0xffffe00012057812 */ /* 0x020fe200078ec0ff */
[----:B0-----:R-:W-:Y:S01]  /*1bf0*/  @P1 IMAD.MOV.U32 R11, RZ, RZ, R17 ;  /* 0x000000ffff0b1224 */ /* 0x001fe200078e0011 */
[----:B------:R-:W-:Y:S01]  /*1c00*/  ISETP.GT.AND P0, PT, R3, 0x8, PT ;  /* 0x000000080300780c */ /* 0x000fe20003f04270 */
[----:B------:R-:W-:Y:S02]  /*1c10*/  BSSY B0, `(.L_x_33) ;  /* 0x0000009000007945 */ /* 0x000fe40003800000 */
[----:B------:R-:W-:Y:S01]  /*1c20*/  FMUL R10, R5, R2 ;  /* 0x00000002050a7220 */ /* 0x000fe20000400000 */
[----:B------:R-:W-:-:S03]  /*1c30*/  ISETP.GT.AND P2, PT, R4, RZ, P0 ;  /* 0x000000ff0400720c */ /* 0x000fc60000744270 */
[----:B------:R-:W-:Y:S01]  /*1c40*/  FFMA R27, R27, R0, R10 ;  /* 0x000000001b1b7223 */ /* 0x000fe2000000000a */
[----:B------:R-:W-:-:S04]  /*1c50*/  @P1 IMAD.MOV.U32 R10, RZ, RZ, R16 ;  /* 0x000000ffff0a1224 */ /* 0x000fc800078e0010 */
[----:B------:R-:W-:-:S05]  /*1c60*/  F2FP.TF32.F32.PACK_B R27, R27 ;  /* 0x0000001bff1b723e */ /* 0x000fca00024050ff */
[----:B------:R0:W-:Y:S01]  /*1c70*/  @P1 STG.E desc[UR12][R10.64+0x4], R27 ;  /* 0x0000041b0a001986 */ /* 0x0001e2000c10190c */
[----:B------:R-:W-:Y:S05]  /*1c80*/  @!P2 BRA `(.L_x_34) ;  /* 0x000000000004a947 */ /* 0x000fea0003800000 */
[----:B------:R3:W5:Y:S02]  /*1c90*/  LDG.E.LTC128B R18, desc[UR12][R6.64+0x20] ;  /* 0x0000200c06127981 */ /* 0x000764000c1e1920 */
.L_x_34:
[----:B------:R-:W-:Y:S05]  /*1ca0*/  BSYNC B0 ;  /* 0x0000000000007941 */ /* 0x000fea0003800000 */
.L_x_33:
[----:B-----5:R-:W-:Y:S01]  /*1cb0*/  LOP3.LUT R5, R18, 0xffffe000, RZ, 0xc0, !PT ;  /* 0xffffe00012057812 */ /* 0x020fe200078ec0ff */
[----:B0-----:R-:W-:Y:S01]  /*1cc0*/  @P2 IMAD.MOV.U32 R10, RZ, RZ, R14 ;  /* 0x000000ffff0a2224 */ /* 0x001fe200078e000e */
[----:B------:R-:W-:Y:S01]  /*1cd0*/  ISETP.GT.AND P1, PT, R3, 0x9, PT ;  /* 0x000000090300780c */ /* 0x000fe20003f24270 */
[----:B------:R-:W-:Y:S01]  /*1ce0*/  @P2 IMAD.MOV.U32 R11, RZ, RZ, R15 ;  /* 0x000000ffff0b2224 */ /* 0x000fe200078e000f */
[----:B------:R-:W-:Y:S01]  /*1cf0*/  BSSY B0, `(.L_x_35) ;  /* 0x0000008000007945 */ /* 0x000fe20003800000 */
[----:B------:R-:W-:Y:S01]  /*1d00*/  FMUL R5, R5, R2 ;  /* 0x0000000205057220 */ /* 0x000fe20000400000 */
[----:B------:R-:W-:-:S03]  /*1d10*/  ISETP.GT.AND P3, PT, R4, RZ, P1 ;  /* 0x000000ff0400720c */ /* 0x000fc60000f64270 */
[----:B------:R-:W-:-:S05]  /*1d20*/  FFMA R5, R28, R0, R5 ;  /* 0x000000001c057223 */ /* 0x000fca0000000005 */
[----:B------:R-:W-:-:S05]  /*1d30*/  F2FP.TF32.F32.PACK_B R5, R5 ;  /* 0x00000005ff05723e */ /* 0x000fca00024050ff */
[----:B------:R0:W-:Y:S01]  /*1d40*/  @P2 STG.E desc[UR12][R10.64+0x20], R5 ;  /* 0x000020050a002986 */ /* 0x0001e2000c10190c */
[----:B------:R-:W-:Y:S05]  /*1d50*/  @!P3 BRA `(.L_x_36) ;  /* 0x000000000004b947 */ /* 0x000fea0003800000 */
[----:B------:R4:W5:Y:S02]  /*1d60*/  LDG.E.LTC128B R18, desc[UR12][R6.64+0x24] ;  /* 0x0000240c06127981 */ /* 0x000964000c1e1920 */
.L_x_36:
[----:B------:R-:W-:Y:S05]  /*1d70*/  BSYNC B0 ;  /* 0x0000000000007941 */ /* 0x000fea0003800000 */
.L_x_35:
[----:B0----5:R-:W-:Y:S01]  /*1d80*/  LOP3.LUT R5, R18, 0xffffe000, RZ, 0xc0, !PT ;  /* 0xffffe00012057812 */ /* 0x021fe200078ec0ff */
[----:B------:R-:W-:Y:S01]  /*1d90*/  @P3 IMAD.MOV.U32 R11, RZ, RZ, R15 ;  /* 0x000000ffff0b3224 */ /* 0x000fe200078e000f */
[----:B------:R-:W-:Y:S01]  /*1da0*/  ISETP.GT.AND P0, PT, R4, 0x8, P0 ;  /* 0x000000080400780c */ /* 0x000fe20000704270 */
[----:B------:R-:W-:Y:S02]  /*1db0*/  BSSY B0, `(.L_x_37) ;  /* 0x0000008000007945 */ /* 0x000fe40003800000 */
[----:B------:R-:W-:-:S04]  /*1dc0*/  FMUL R10, R5, R2 ;  /* 0x00000002050a7220 */ /* 0x000fc80000400000 */
[----:B------:R-:W-:Y:S01]  /*1dd0*/  FFMA R29, R29, R0, R10 ;  /* 0x000000001d1d7223 */ /* 0x000fe2000000000a */
[----:B------:R-:W-:-:S04]  /*1de0*/  @P3 IMAD.MOV.U32 R10, RZ, RZ, R14 ;  /* 0x000000ffff0a3224 */ /* 0x000fc800078e000e */
[----:B------:R-:W-:-:S05]  /*1df0*/  F2FP.TF32.F32.PACK_B R29, R29 ;  /* 0x0000001dff1d723e */ /* 0x000fca00024050ff */
[----:B------:R0:W-:Y:S01]  /*1e00*/  @P3 STG.E desc[UR12][R10.64+0x24], R29 ;  /* 0x0000241d0a003986 */ /* 0x0001e2000c10190c */
[----:B------:R-:W-:Y:S05]  /*1e10*/  @!P0 BRA `(.L_x_38) ;  /* 0x0000000000048947 */ /* 0x000fea0003800000 */
[----:B------:R0:W5:Y:S02]  /*1e20*/  LDG.E.LTC128B R18, desc[UR12][R8.64+0x20] ;  /* 0x0000200c08127981 */ /* 0x000164000c1e1920 */
.L_x_38:
[----:B------:R-:W-:Y:S05]  /*1e30*/  BSYNC B0 ;  /* 0x0000000000007941 */ /* 0x000fea0003800000 */
.L_x_37:
[----:B-----5:R-:W-:Y:S01]  /*1e40*/  LOP3.LUT R5, R18, 0xffffe000, RZ, 0xc0, !PT ;  /* 0xffffe00012057812 */ /* 0x020fe200078ec0ff */
[----:B0-----:R-:W-:Y:S01]  /*1e50*/  @P0 IMAD.MOV.U32 R10, RZ, RZ, R16 ;  /* 0x000000ffff0a0224 */ /* 0x001fe200078e0010 */
[----:B------:R-:W-:Y:S01]  /*1e60*/  ISETP.GT.AND P1, PT, R4, 0x8, P1 ;  /* 0x000000080400780c */ /* 0x000fe20000f24270 */
[----:B------:R-:W-:Y:S01]  /*1e70*/  @P0 IMAD.MOV.U32 R11, RZ, RZ, R17 ;  /* 0x000000ffff0b0224 */ /* 0x000fe200078e0011 */
[----:B------:R-:W-:Y:S01]  /*1e80*/  BSSY B0, `(.L_x_39) ;  /* 0x0000007000007945 */ /* 0x000fe20003800000 */
[----:B------:R-:W-:-:S04]  /*1e90*/  FMUL R5, R5, R2 ;  /* 0x0000000205057220 */ /* 0x000fc80000400000 */
[----:B------:R-:W-:-:S05]  /*1ea0*/  FFMA R5, R30, R0, R5 ;  /* 0x000000001e057223 */ /* 0x000fca0000000005 */
[----:B------:R-:W-:-:S05]  /*1eb0*/  F2FP.TF32.F32.PACK_B R5, R5 ;  /* 0x00000005ff05723e */ /* 0x000fca00024050ff */
[----:B------:R0:W-:Y:S01]  /*1ec0*/  @P0 STG.E desc[UR12][R10.64+0x20], R5 ;  /* 0x000020050a000986 */ /* 0x0001e2000c10190c */
[----:B------:R-:W-:Y:S05]  /*1ed0*/  @!P1 BRA `(.L_x_40) ;  /* 0x0000000000049947 */ /* 0x000fea0003800000 */
[----:B------:R0:W5:Y:S02]  /*1ee0*/  LDG.E.LTC128B R18, desc[UR12][R8.64+0x24] ;  /* 0x0000240c08127981 */ /* 0x000164000c1e1920 */
.L_x_40:
[----:B------:R-:W-:Y:S05]  /*1ef0*/  BSYNC B0 ;  /* 0x0000000000007941 */ /* 0x000fea0003800000 */
.L_x_39:
[----:B0----5:R-:W-:Y:S01]  /*1f00*/  LOP3.LUT R5, R18, 0xffffe000, RZ, 0xc0, !PT ;  /* 0xffffe00012057812 */ /* 0x021fe200078ec0ff */
[----:B------:R-:W-:Y:S01]  /*1f10*/  @P1 IMAD.MOV.U32 R11, RZ, RZ, R17 ;  /* 0x000000ffff0b1224 */ /* 0x000fe200078e0011 */
        /* <DEDUP_REMOVED lines=10> */
.L_x_42:
[----:B------:R-:W-:Y:S05]  /*1fc0*/  BSYNC B0 ;  /* 0x0000000000007941 */ /* 0x000fea0003800000 */
.L_x_41:
        /* <DEDUP_REMOVED lines=12> */
.L_x_44:
[----:B------:R-:W-:Y:S05]  /*2090*/  BSYNC B0 ;  /* 0x0000000000007941 */ /* 0x000fea0003800000 */
.L_x_43:
        /* <DEDUP_REMOVED lines=11> */
.L_x_46:
[----:B------:R-:W-:Y:S05]  /*2150*/  BSYNC B0 ;  /* 0x0000000000007941 */ /* 0x000fea0003800000 */
.L_x_45:
        /* <DEDUP_REMOVED lines=11> */
.L_x_48:
[----:B------:R-:W-:Y:S05]  /*2210*/  BSYNC B0 ;  /* 0x0000000000007941 */ /* 0x000fea0003800000 */
.L_x_47:
        /* <DEDUP_REMOVED lines=12> */
.L_x_50:
[----:B------:R-:W-:Y:S05]  /*22e0*/  BSYNC B0 ;  /* 0x0000000000007941 */ /* 0x000fea0003800000 */
.L_x_49:
        /* <DEDUP_REMOVED lines=12> */
.L_x_52:
[----:B------:R-:W-:Y:S05]  /*23b0*/  BSYNC B0 ;  /* 0x0000000000007941 */ /* 0x000fea0003800000 */
.L_x_51:
        /* <DEDUP_REMOVED lines=11> */
.L_x_54:
[----:B------:R-:W-:Y:S05]  /*2470*/  BSYNC B0 ;  /* 0x0000000000007941 */ /* 0x000fea0003800000 */
.L_x_53:
        /* <DEDUP_REMOVED lines=11> */
.L_x_56:
[----:B------:R-:W-:Y:S05]  /*2530*/  BSYNC B0 ;  /* 0x0000000000007941 */ /* 0x000fea0003800000 */
.L_x_55:
        /* <DEDUP_REMOVED lines=12> */
.L_x_58:
[----:B------:R-:W-:Y:S05]  /*2600*/  BSYNC B0 ;  /* 0x0000000000007941 */ /* 0x000fea0003800000 */
.L_x_57:
        /* <DEDUP_REMOVED lines=12> */
.L_x_60:
[----:B------:R-:W-:Y:S05]  /*26d0*/  BSYNC B0 ;  /* 0x0000000000007941 */ /* 0x000fea0003800000 */
.L_x_59:
        /* <DEDUP_REMOVED lines=11> */
.L_x_62:
[----:B------:R-:W-:Y:S05]  /*2790*/  BSYNC B0 ;  /* 0x0000000000007941 */ /* 0x000fea0003800000 */
.L_x_61:
        /* <DEDUP_REMOVED lines=11> */
.L_x_64:
[----:B------:R-:W-:Y:S05]  /*2850*/  BSYNC B0 ;  /* 0x0000000000007941 */ /* 0x000fea0003800000 */
.L_x_63:
        /* <DEDUP_REMOVED lines=12> */
.L_x_66:
[----:B------:R-:W-:Y:S05]  /*2920*/  BSYNC B0 ;  /* 0x0000000000007941 */ /* 0x000fea0003800000 */
.L_x_65:
        /* <DEDUP_REMOVED lines=12> */
.L_x_68:
[----:B------:R-:W-:Y:S05]  /*29f0*/  BSYNC B0 ;  /* 0x0000000000007941 */ /* 0x000fea0003800000 */
.L_x_67:
        /* <DEDUP_REMOVED lines=11> */
.L_x_70:
[----:B------:R-:W-:Y:S05]  /*2ab0*/  BSYNC B0 ;  /* 0x0000000000007941 */ /* 0x000fea0003800000 */
.L_x_69:
        /* <DEDUP_REMOVED lines=11> */
.L_x_72:
[----:B------:R-:W-:Y:S05]  /*2b70*/  BSYNC B0 ;  /* 0x0000000000007941 */ /* 0x000fea0003800000 */
.L_x_71:
        /* <DEDUP_REMOVED lines=12> */
.L_x_74:
[----:B------:R-:W-:Y:S05]  /*2c40*/  BSYNC B0 ;  /* 0x0000000000007941 */ /* 0x000fea0003800000 */
.L_x_73:
        /* <DEDUP_REMOVED lines=12> */
.L_x_76:
[----:B------:R-:W-:Y:S05]  /*2d10*/  BSYNC B0 ;  /* 0x0000000000007941 */ /* 0x000fea0003800000 */
.L_x_75:
        /* <DEDUP_REMOVED lines=11> */
.L_x_78:
[----:B------:R-:W-:Y:S05]  /*2dd0*/  BSYNC B0 ;  /* 0x0000000000007941 */ /* 0x000fea0003800000 */
.L_x_77:
        /* <DEDUP_REMOVED lines=11> */
.L_x_80:
[----:B------:R-:W-:Y:S05]  /*2e90*/  BSYNC B0 ;  /* 0x0000000000007941 */ /* 0x000fea0003800000 */
.L_x_79:
        /* <DEDUP_REMOVED lines=12> */
.L_x_82:
[----:B------:R-:W-:Y:S05]  /*2f60*/  BSYNC B0 ;  /* 0x0000000000007941 */ /* 0x000fea0003800000 */
.L_x_81:
        /* <DEDUP_REMOVED lines=12> */
.L_x_84:
[----:B------:R-:W-:Y:S05]  /*3030*/  BSYNC B0 ;  /* 0x0000000000007941 */ /* 0x000fea0003800000 */
.L_x_83:
[----:B-----5:R-:W-:Y:S01]  /*3040*/  LOP3.LUT R3, R18, 0xffffe000, RZ, 0xc0, !PT ;  /* 0xffffe00012037812 */ /* 0x020fe200078ec0ff */
[----:B------:R-:W-:Y:S01]  /*3050*/  BSSY B0, `(.L_x_85) ;  /* 0x0000008000007945 */ /* 0x000fe20003800000 */
[----:B------:R-:W-:-:S03]  /*3060*/  ISETP.GT.AND P0, PT, R4, 0x8, P0 ;  /* 0x000000080400780c */ /* 0x000fc60000704270 */
[----:B01-34-:R-:W-:-:S04]  /*3070*/  FMUL R6, R3, R2 ;  /* 0x0000000203067220 */ /* 0x01bfc80000400000 */
[----:B------:R-:W-:-:S05]  /*3080*/  FFMA R53, R53, R0, R6 ;  /* 0x0000000035357223 */ /* 0x000fca0000000006 */
[----:B------:R-:W-:-:S05]  /*3090*/  F2FP.TF32.F32.PACK_B R53, R53 ;  /* 0x00000035ff35723e */ /* 0x000fca00024050ff */
[----:B------:R0:W-:Y:S01]  /*30a0*/  @P3 STG.E desc[UR12][R14.64+0xe4], R53 ;  /* 0x0000e4350e003986 */ /* 0x0001e2000c10190c */
[----:B------:R-:W-:Y:S05]  /*30b0*/  @!P0 BRA `(.L_x_86) ;  /* 0x0000000000048947 */ /* 0x000fea0003800000 */
[----:B------:R1:W5:Y:S02]  /*30c0*/  LDG.E.LTC128B R18, desc[UR12][R8.64+0xe0] ;  /* 0x0000e00c08127981 */ /* 0x000364000c1e1920 */
.L_x_86:
[----:B------:R-:W-:Y:S05]  /*30d0*/  BSYNC B0 ;  /* 0x0000000000007941 */ /* 0x000fea0003800000 */
.L_x_85:
[----:B-----5:R-:W-:Y:S01]  /*30e0*/  LOP3.LUT R3, R18, 0xffffe000, RZ, 0xc0, !PT ;  /* 0xffffe00012037812 */ /* 0x020fe200078ec0ff */
[----:B------:R-:W-:Y:S01]  /*30f0*/  @P0 IMAD.MOV.U32 R5, RZ, RZ, R17 ;  /* 0x000000ffff050224 */ /* 0x000fe200078e0011 */
        /* <DEDUP_REMOVED lines=9> */
.L_x_88:
[----:B------:R-:W-:Y:S05]  /*3190*/  BSYNC B0 ;  /* 0x0000000000007941 */ /* 0x000fea0003800000 */
.L_x_87:
[----:B---3-5:R-:W-:-:S05]  /*31a0*/  LOP3.LUT R3, R18, 0xffffe000, RZ, 0xc0, !PT ;  /* 0xffffe00012037812 */ /* 0x028fca00078ec0ff */
[----:B------:R-:W-:-:S04]  /*31b0*/  FMUL R2, R3, R2 ;  /* 0x0000000203027220 */ /* 0x000fc80000400000 */
[----:B------:R-:W-:Y:S01]  /*31c0*/  FFMA R2, R55, R0, R2 ;  /* 0x0000000037027223 */ /* 0x000fe20000000002 */
[----:B------:R-:W-:Y:S06]  /*31d0*/  @!P1 EXIT ;  /* 0x000000000000994d */ /* 0x000fec0003800000 */
[----:B------:R-:W-:-:S05]  /*31e0*/  F2FP.TF32.F32.PACK_B R3, R2 ;  /* 0x00000002ff03723e */ /* 0x000fca00024050ff */
[----:B------:R-:W-:Y:S01]  /*31f0*/  STG.E desc[UR12][R16.64+0xe4], R3 ;  /* 0x0000e40310007986 */ /* 0x000fe2000c10190c */
[----:B------:R-:W-:Y:S05]  /*3200*/  EXIT ;  /* 0x000000000000794d */ /* 0x000fea0003800000 */
.L_x_28:
[----:B------:R-:W-:Y:S01]  /*3210*/  ULDC.64 UR4, c[0x0][0x5c8] ;  /* 0x0001720000047ab9 */ /* 0x000fe20000000a00 */
[-C--:B------:R-:W-:Y:S01]  /*3220*/  FMUL R9, R24, R0.reuse ;  /* 0x0000000018097220 */ /* 0x080fe20000400000 */
[----:B------:R-:W-:Y:S01]  /*3230*/  LEA R6, P1, R12, UR4, 0x2 ;  /* 0x000000040c067c11 */ /* 0x000fe2000f8210ff */
[-C--:B------:R-:W-:Y:S01]  /*3240*/  FMUL R25, R25, R0.reuse ;  /* 0x0000000019197220 */ /* 0x080fe20000400000 */
[----:B------:R-:W-:Y:S01]  /*3250*/  ISETP.GT.AND P2, PT, R3, 0x1, PT ;  /* 0x000000010300780c */ /* 0x000fe20003f44270 */
[-C--:B------:R-:W-:Y:S01]  /*3260*/  FMUL R11, R26, R0.reuse ;  /* 0x000000001a0b7220 */ /* 0x080fe20000400000 */
[----:B------:R-:W-:Y:S01]  /*3270*/  F2FP.TF32.F32.PACK_B R9, R9 ;  /* 0x00000009ff09723e */ /* 0x000fe200024050ff */
[-C--:B------:R-:W-:Y:S01]  /*3280*/  FMUL R27, R27, R0.reuse ;  /* 0x000000001b1b7220 */ /* 0x080fe20000400000 */
[----:B------:R-:W-:Y:S01]  /*3290*/  LEA.HI.X R7, R12, UR5, R19, 0x2, P1 ;  /* 0x000000050c077c11 */ /* 0x000fe200088f1413 */
[-C--:B------:R-:W-:Y:S01]  /*32a0*/  FMUL R29, R29, R0.reuse ;  /* 0x000000001d1d7220 */ /* 0x080fe20000400000 */
[----:B------:R-:W-:Y:S01]  /*32b0*/  ISETP.GT.AND P4, PT, R4, RZ, P2 ;  /* 0x000000ff0400720c */ /* 0x000fe20001784270 */
[-C--:B------:R-:W-:Y:S01]  /*32c0*/  FMUL R13, R30, R0.reuse ;  /* 0x000000001e0d7220 */ /* 0x080fe20000400000 */
[----:B------:R-:W-:Y:S01]  /*32d0*/  ISETP.GT.AND P2, PT, R4, 0x8, P2 ;  /* 0x000000080400780c */ /* 0x000fe20001744270 */
[----:B------:R0:W-:Y:S01]  /*32e0*/  @P3 STG.E desc[UR12][R6.64], R9 ;  /* 0x0000000906003986 */ /* 0x0001e2000c10190c */
[----:B------:R-:W-:Y:S01]  /*32f0*/  SHF.L.U64.HI R5, R16, 0x2, R5 ;  /* 0x0000000210057819 */ /* 0x000fe20000010205 */
[-C--:B------:R-:W-:Y:S01]  /*3300*/  FMUL R31, R31, R0.reuse ;  /* 0x000000001f1f7220 */ /* 0x080fe20000400000 */
[----:B------:R-:W-:Y:S01]  /*3310*/  ISETP.GT.AND P1, PT, R4, 0x8, P0 ;  /* 0x000000080400780c */ /* 0x000fe20000724270 */
[----:B------:R-:W-:Y:S01]  /*3320*/  FMUL R33, R33, R0 ;  /* 0x0000000021217220 */ /* 0x000fe20000400000 */
[----:B------:R-:W-:Y:S01]  /*3330*/  LEA R16, P3, R16, R6, 0x2 ;  /* 0x0000000610107211 */ /* 0x000fe200078610ff */
[-C--:B------:R-:W-:Y:S01]  /*3340*/  FMUL R35, R35, R0.reuse ;  /* 0x0000000023237220 */ /* 0x080fe20000400000 */
[----:B------:R-:W-:Y:S01]  /*3350*/  F2FP.TF32.F32.PACK_B R25, R25 ;  /* 0x00000019ff19723e */ /* 0x000fe200024050ff */
[-C--:B------:R-:W-:Y:S01]  /*3360*/  FMUL R37, R37, R0.reuse ;  /* 0x0000000025257220 */ /* 0x080fe20000400000 */
[----:B------:R-:W-:Y:S01]  /*3370*/  F2FP.TF32.F32.PACK_B R11, R11 ;  /* 0x0000000bff0b723e */ /* 0x000fe200024050ff */
[----:B------:R-:W-:Y:S01]  /*3380*/  IMAD.X R17, R5, 0x1, R7, P3 ;  /* 0x0000000105117824 */ /* 0x000fe200018e0607 */
[----:B------:R-:W-:Y:S01]  /*3390*/  F2FP.TF32.F32.PACK_B R27, R27 ;  /* 0x0000001bff1b723e */ /* 0x000fe200024050ff */
[--C-:B------:R-:W-:Y:S01]  /*33a0*/  @P2 IMAD.MOV.U32 R8, RZ, RZ, R16.reuse ;  /* 0x000000ffff082224 */ /* 0x100fe200078e0010 */
[C---:B------:R-:W-:Y:S01]  /*33b0*/  ISETP.GT.AND P0, PT, R3.reuse, 0x8, PT ;  /* 0x000000080300780c */ /* 0x040fe20003f04270 */
[--C-:B0-----:R-:W-:Y:S01]  /*33c0*/  @P2 IMAD.MOV.U32 R9, RZ, RZ, R17.reuse ;  /* 0x000000ffff092224 */ /* 0x101fe200078e0011 */
[----:B------:R-:W-:Y:S01]  /*33d0*/  @P4 STG.E desc[UR12][R6.64+0x4], R25 ;  /* 0x0000041906004986 */ /* 0x000fe2000c10190c */
[----:B------:R-:W-:Y:S01]  /*33e0*/  ISETP.GT.AND P3, PT, R3, 0x9, PT ;  /* 0x000000090300780c */ /* 0x000fe20003f64270 */
[-C--:B------:R-:W-:Y:S01]  /*33f0*/  FMUL R5, R28, R0.reuse ;  /* 0x000000001c057220 */ /* 0x080fe20000400000 */
[C---:B------:R-:W-:Y:S01]  /*3400*/  ISETP.GT.AND P4, PT, R4.reuse, RZ, P0 ;  /* 0x000000ff0400720c */ /* 0x040fe20000784270 */
[----:B------:R0:W-:Y:S01]  /*3410*/  @P1 STG.E desc[UR12][R16.64], R11 ;  /* 0x0000000b10001986 */ /* 0x0001e2000c10190c */
[C---:B------:R-:W-:Y:S01]  /*3420*/  ISETP.GT.AND P1, PT, R4.reuse, RZ, P3 ;  /* 0x000000ff0400720c */ /* 0x040fe20001f24270 */
[-C--:B------:R-:W-:Y:S01]  /*3430*/  FMUL R39, R39, R0.reuse ;  /* 0x0000000027277220 */ /* 0x080fe20000400000 */
[C---:B------:R-:W-:Y:S01]  /*3440*/  ISETP.GT.AND P3, PT, R4.reuse, 0x8, P3 ;  /* 0x000000080400780c */ /* 0x040fe20001f64270 */
[----:B------:R1:W-:Y:S01]  /*3450*/  @P2 STG.E desc[UR12][R8.64+0x4], R27 ;  /* 0x0000041b08002986 */ /* 0x0003e2000c10190c */
[----:B------:R-:W-:Y:S01]  /*3460*/  ISETP.GT.AND P2, PT, R4, 0x8, P0 ;  /* 0x000000080400780c */ /* 0x000fe20000744270 */
[-C--:B------:R-:W-:Y:S01]  /*3470*/  FMUL R41, R41, R0.reuse ;  /* 0x0000000029297220 */ /* 0x080fe20000400000 */
[----:B------:R-:W-:Y:S01]  /*3480*/  F2FP.TF32.F32.PACK_B R5, R5 ;  /* 0x00000005ff05723e */ /* 0x000fe200024050ff */
[-C--:B------:R-:W-:Y:S01]  /*3490*/  FMUL R43, R43, R0.reuse ;  /* 0x000000002b2b7220 */ /* 0x080fe20000400000 */
[----:B------:R-:W-:Y:S01]  /*34a0*/  F2FP.TF32.F32.PACK_B R29, R29 ;  /* 0x0000001dff1d723e */ /* 0x000fe200024050ff */
[-C--:B------:R-:W-:Y:S01]  /*34b0*/  FMUL R45, R45, R0.reuse ;  /* 0x000000002d2d7220 */ /* 0x080fe20000400000 */
[----:B------:R-:W-:Y:S01]  /*34c0*/  F2FP.TF32.F32.PACK_B R13, R13 ;  /* 0x0000000dff0d723e */ /* 0x000fe200024050ff */
[----:B------:R2:W-:Y:S01]  /*34d0*/  @P4 STG.E desc[UR12][R6.64+0x20], R5 ;  /* 0x0000200506004986 */ /* 0x0005e2000c10190c */
[C---:B------:R-:W-:Y:S01]  /*34e0*/  ISETP.GT.AND P0, PT, R3.reuse, 0x10, PT ;  /* 0x000000100300780c */ /* 0x040fe20003f04270 */
[-C--:B0-----:R-:W-:Y:S01]  /*34f0*/  FMUL R11, R34, R0.reuse ;  /* 0x00000000220b7220 */ /* 0x081fe20000400000 */
[----:B------:R-:W-:Y:S01]  /*3500*/  F2FP.TF32.F32.PACK_B R31, R31 ;  /* 0x0000001fff1f723e */ /* 0x000fe200024050ff */
[----:B------:R-:W-:Y:S01]  /*3510*/  @P1 STG.E desc[UR12][R6.64+0x24], R29 ;  /* 0x0000241d06001986 */ /* 0x000fe2000c10190c */
[----:B------:R-:W-:Y:S01]  /*3520*/  ISETP.GT.AND P1, PT, R3, 0x11, PT ;  /* 0x000000110300780c */ /* 0x000fe20003f24270 */
[----:B-1----:R-:W-:Y:S01]  /*3530*/  @P2 IMAD.MOV.U32 R8, RZ, RZ, R16 ;  /* 0x000000ffff082224 */ /* 0x002fe200078e0010 */
[C---:B------:R-:W-:Y:S01]  /*3540*/  ISETP.GT.AND P5, PT, R4.reuse, RZ, P0 ;  /* 0x000000ff0400720c */ /* 0x040fe200007a4270 */
[----:B------:R-:W-:Y:S01]  /*3550*/  @P2 IMAD.MOV.U32 R9, RZ, RZ, R17 ;  /* 0x000000ffff092224 */ /* 0x000fe200078e0011 */
[----:B------:R-:W-:Y:S01]  /*3560*/  ISETP.GT.AND P4, PT, R4, RZ, P1 ;  /* 0x000000ff0400720c */ /* 0x000fe20000f84270 */
[-C--:B------:R-:W-:Y:S01]  /*3570*/  FMUL R47, R47, R0.reuse ;  /* 0x000000002f2f7220 */ /* 0x080fe20000400000 */
[----:B------:R-:W-:Y:S01]  /*3580*/  F2FP.TF32.F32.PACK_B R33, R33 ;  /* 0x00000021ff21723e */ /* 0x000fe200024050ff */
[-C--:B--2---:R-:W-:Y:S01]  /*3590*/  FMUL R5, R32, R0.reuse ;  /* 0x0000000020057220 */ /* 0x084fe20000400000 */
[----:B------:R0:W-:Y:S01]  /*35a0*/  @P2 STG.E desc[UR12][R8.64+0x20], R13 ;  /* 0x0000200d08002986 */ /* 0x0001e2000c10190c */
[----:B------:R-:W-:Y:S01]  /*35b0*/  ISETP.GT.AND P2, PT, R4, 0x8, P0 ;  /* 0x000000080400780c */ /* 0x000fe20000744270 */
[-C--:B------:R-:W-:Y:S01]  /*35c0*/  FMUL R49, R49, R0.reuse ;  /* 0x0000000031317220 */ /* 0x080fe20000400000 */
[----:B------:R-:W-:Y:S01]  /*35d0*/  ISETP.GT.AND P0, PT, R3, 0x18, PT ;  /* 0x000000180300780c */ /* 0x000fe20003f04270 */
[-C--:B------:R-:W-:Y:S01]  /*35e0*/  FMUL R51, R51, R0.reuse ;  /* 0x0000000033337220 */ /* 0x080fe20000400000 */
[----:B------:R-:W-:Y:S01]  /*35f0*/  F2FP.TF32.F32.PACK_B R5, R5 ;  /* 0x00000005ff05723e */ /* 0x000fe200024050ff */
[-C--:B------:R-:W-:Y:S01]  /*3600*/  FMUL R53, R53, R0.reuse ;  /* 0x0000000035357220 */ /* 0x080fe20000400000 */
[----:B------:R-:W-:Y:S01]  /*3610*/  F2FP.TF32.F32.PACK_B R11, R11 ;  /* 0x0000000bff0b723e */ /* 0x000fe200024050ff */
[----:B------:R-:W-:Y:S01]  /*3620*/  FMUL R15, R54, R0 ;  /* 0x00000000360f7220 */ /* 0x000fe20000400000 */
[----:B------:R-:W-:-:S02]  /*3630*/  F2FP.TF32.F32.PACK_B R35, R35 ;  /* 0x00000023ff23723e */ /* 0x000fc400024050ff */
[----:B------:R-:W-:Y:S01]  /*3640*/  F2FP.TF32.F32.PACK_B R37, R37 ;  /* 0x00000025ff25723e */ /* 0x000fe200024050ff */
[----:B0-----:R-:W-:Y:S02]  /*3650*/  @P3 IMAD.MOV.U32 R8, RZ, RZ, R16 ;  /* 0x000000ffff083224 */ /* 0x001fe400078e0010 */
[----:B------:R-:W-:Y:S01]  /*3660*/  FMUL R13, R38, R0 ;  /* 0x00000000260d7220 */ /* 0x000fe20000400000 */
[----:B------:R-:W-:Y:S01]  /*3670*/  @P3 IMAD.MOV.U32 R9, RZ, RZ, R17 ;  /* 0x000000ffff093224 */ /* 0x000fe200078e0011 */
[----:B------:R-:W-:Y:S02]  /*3680*/  F2FP.TF32.F32.PACK_B R39, R39 ;  /* 0x00000027ff27723e */ /* 0x000fe400024050ff */
[----:B------:R-:W-:Y:S02]  /*3690*/  F2FP.TF32.F32.PACK_B R41, R41 ;  /* 0x00000029ff29723e */ /* 0x000fe400024050ff */
[----:B------:R0:W-:Y:S01]  /*36a0*/  @P3 STG.E desc[UR12][R8.64+0x24], R31 ;  /* 0x0000241f08003986 */ /* 0x0001e2000c10190c */
[----:B------:R-:W-:-:S02]  /*36b0*/  ISETP.GT.AND P3, PT, R4, 0x8, P1 ;  /* 0x000000080400780c */ /* 0x000fc40000f64270 */
[----:B------:R-:W-:Y:S01]  /*36c0*/  ISETP.GT.AND P1, PT, R3, 0x19, PT ;  /* 0x000000190300780c */ /* 0x000fe20003f24270 */
[----:B------:R1:W-:Y:S01]  /*36d0*/  @P5 STG.E desc[UR12][R6.64+0x40], R5 ;  /* 0x0000400506005986 */ /* 0x0003e2000c10190c */
[C---:B------:R-:W-:Y:S02]  /*36e0*/  ISETP.GT.AND P5, PT, R4.reuse, RZ, P0 ;  /* 0x000000ff0400720c */ /* 0x040fe400007a4270 */
[----:B------:R-:W-:Y:S01]  /*36f0*/  F2FP.TF32.F32.PACK_B R13, R13 ;  /* 0x0000000dff0d723e */ /* 0x000fe200024050ff */
[----:B------:R-:W-:Y:S01]  /*3700*/  @P4 STG.E desc[UR12][R6.64+0x44], R33 ;  /* 0x0000442106004986 */ /* 0x000fe2000c10190c */
[----:B------:R-:W-:Y:S02]  /*3710*/  ISETP.GT.AND P4, PT, R4, RZ, P1 ;  /* 0x000000ff0400720c */ /* 0x000fe40000f84270 */
[----:B------:R-:W-:Y:S01]  /*3720*/  F2FP.TF32.F32.PACK_B R43, R43 ;  /* 0x0000002bff2b723e */ /* 0x000fe200024050ff */
[----:B0-----:R-:W-:Y:S01]  /*3730*/  @P2 IMAD.MOV.U32 R8, RZ, RZ, R16 ;  /* 0x000000ffff082224 */ /* 0x001fe200078e0010 */
[----:B------:R-:W-:Y:S01]  /*3740*/  F2FP.TF32.F32.PACK_B R45, R45 ;  /* 0x0000002dff2d723e */ /* 0x000fe200024050ff */
[----:B------:R-:W-:Y:S01]  /*3750*/  @P2 IMAD.MOV.U32 R9, RZ, RZ, R17 ;  /* 0x000000ffff092224 */ /* 0x000fe200078e0011 */
[----:B------:R-:W-:Y:S01]  /*3760*/  F2FP.TF32.F32.PACK_B R47, R47 ;  /* 0x0000002fff2f723e */ /* 0x000fe200024050ff */
[----:B-1----:R-:W-:Y:S01]  /*3770*/  FMUL R5, R36, R0 ;  /* 0x0000000024057220 */ /* 0x002fe20000400000 */
[----:B------:R-:W-:-:S02]  /*3780*/  F2FP.TF32.F32.PACK_B R49, R49 ;  /* 0x00000031ff31723e */ /* 0x000fc400024050ff */
[----:B------:R0:W-:Y:S01]  /*3790*/  @P2 STG.E desc[UR12][R8.64+0x40], R11 ;  /* 0x0000400b08002986 */ /* 0x0001e2000c10190c */
[----:B------:R-:W-:Y:S02]  /*37a0*/  ISETP.GT.AND P2, PT, R4, 0x8, P0 ;  /* 0x000000080400780c */ /* 0x000fe40000744270 */
[----:B------:R-:W-:Y:S02]  /*37b0*/  F2FP.TF32.F32.PACK_B R5, R5 ;  /* 0x00000005ff05723e */ /* 0x000fe400024050ff */
[----:B------:R-:W-:Y:S02]  /*37c0*/  ISETP.GT.AND P0, PT, R3, 0x20, PT ;  /* 0x000000200300780c */ /* 0x000fe40003f04270 */
[----:B------:R-:W-:Y:S02]  /*37d0*/  F2FP.TF32.F32.PACK_B R51, R51 ;  /* 0x00000033ff33723e */ /* 0x000fe400024050ff */
[----:B------:R-:W-:Y:S02]  /*37e0*/  F2FP.TF32.F32.PACK_B R53, R53 ;  /* 0x00000035ff35723e */ /* 0x000fe400024050ff */
[----:B------:R-:W-:Y:S01]  /*37f0*/  F2FP.TF32.F32.PACK_B R15, R15 ;  /* 0x0000000fff0f723e */ /* 0x000fe200024050ff */
[----:B0-----:R-:W-:-:S02]  /*3800*/  @P3 IMAD.MOV.U32 R8, RZ, RZ, R16 ;  /* 0x000000ffff083224 */ /* 0x001fc400078e0010 */
[----:B------:R-:W-:Y:S01]  /*3810*/  FMUL R11, R42, R0 ;  /* 0x000000002a0b7220 */ /* 0x000fe20000400000 */
[----:B------:R-:W-:-:S04]  /*3820*/  @P3 IMAD.MOV.U32 R9, RZ, RZ, R17 ;  /* 0x000000ffff093224 */ /* 0x000fc800078e0011 */
[----:B------:R-:W-:Y:S01]  /*3830*/  F2FP.TF32.F32.PACK_B R11, R11 ;  /* 0x0000000bff0b723e */ /* 0x000fe200024050ff */
[----:B------:R0:W-:Y:S01]  /*3840*/  @P3 STG.E desc[UR12][R8.64+0x44], R35 ;  /* 0x0000442308003986 */ /* 0x0001e2000c10190c */
[C---:B------:R-:W-:Y:S02]  /*3850*/  ISETP.GT.AND P3, PT, R4.reuse, 0x8, P1 ;  /* 0x000000080400780c */ /* 0x040fe40000f64270 */
[C---:B------:R-:W-:Y:S01]  /*3860*/  ISETP.GT.AND P1, PT, R3.reuse, 0x21, PT ;  /* 0x000000210300780c */ /* 0x040fe20003f24270 */
[----:B------:R1:W-:Y:S01]  /*3870*/  @P5 STG.E desc[UR12][R6.64+0x60], R5 ;  /* 0x0000600506005986 */ /* 0x0003e2000c10190c */
[C---:B------:R-:W-:Y:S02]  /*3880*/  ISETP.GT.AND P5, PT, R4.reuse, RZ, P0 ;  /* 0x000000ff0400720c */ /* 0x040fe400007a4270 */
[----:B------:R-:W-:Y:S01]  /*3890*/  ISETP.GT.AND P0, PT, R4, 0x8, P0 ;  /* 0x000000080400780c */ /* 0x000fe20000704270 */
[----:B------:R-:W-:Y:S01]  /*38a0*/  @P4 STG.E desc[UR12][R6.64+0x64], R37 ;  /* 0x0000642506004986 */ /* 0x000fe2000c10190c */
[----:B------:R-:W-:Y:S01]  /*38b0*/  ISETP.GT.AND P4, PT, R3, 0x29, PT ;  /* 0x000000290300780c */ /* 0x000fe20003f84270 */
[----:B0-----:R-:W-:-:S03]  /*38c0*/  @P2 IMAD.MOV.U32 R8, RZ, RZ, R16 ;  /* 0x000000ffff082224 */ /* 0x001fc600078e0010 */
[C---:B------:R-:W-:Y:S01]  /*38d0*/  ISETP.GT.AND P6, PT, R4.reuse, RZ, P4 ;  /* 0x000000ff0400720c */ /* 0x040fe200027c4270 */
[----:B------:R-:W-:Y:S01]  /*38e0*/  @P2 IMAD.MOV.U32 R9, RZ, RZ, R17 ;  /* 0x000000ffff092224 */ /* 0x000fe200078e0011 */
[----:B------:R-:W-:Y:S01]  /*38f0*/  ISETP.GT.AND P4, PT, R4, 0x8, P4 ;  /* 0x000000080400780c */ /* 0x000fe20002784270 */
[----:B-1----:R-:W-:-:S03]  /*3900*/  FMUL R5, R40, R0 ;  /* 0x0000000028057220 */ /* 0x002fc60000400000 */
[----:B------:R0:W-:Y:S01]  /*3910*/  @P2 STG.E desc[UR12][R8.64+0x60], R13 ;  /* 0x0000600d08002986 */ /* 0x0001e2000c10190c */
[C---:B------:R-:W-:Y:S02]  /*3920*/  ISETP.GT.AND P2, PT, R4.reuse, RZ, P1 ;  /* 0x000000ff0400720c */ /* 0x040fe40000f44270 */
[----:B------:R-:W-:Y:S02]  /*3930*/  F2FP.TF32.F32.PACK_B R5, R5 ;  /* 0x00000005ff05723e */ /* 0x000fe400024050ff */
[----:B------:R-:W-:Y:S02]  /*3940*/  ISETP.GT.AND P1, PT, R4, 0x8, P1 ;  /* 0x000000080400780c */ /* 0x000fe40000f24270 */
[----:B------:R-:W-:Y:S02]  /*3950*/  @P6 IMAD.MOV.U32 R2, RZ, RZ, R6 ;  /* 0x000000ffff026224 */ /* 0x000fe400078e0006 */
[----:B0-----:R-:W-:Y:S02]  /*3960*/  @P3 IMAD.MOV.U32 R8, RZ, RZ, R16 ;  /* 0x000000ffff083224 */ /* 0x001fe400078e0010 */
[----:B------:R-:W-:Y:S01]  /*3970*/  FMUL R13, R52, R0 ;  /* 0x00000000340d7220 */ /* 0x000fe20000400000 */
[----:B------:R-:W-:-:S04]  /*3980*/  @P3 IMAD.MOV.U32 R9, RZ, RZ, R17 ;  /* 0x000000ffff093224 */ /* 0x000fc800078e0011 */
[----:B------:R-:W-:Y:S01]  /*3990*/  F2FP.TF32.F32.PACK_B R13, R13 ;  /* 0x0000000dff0d723e */ /* 0x000fe200024050ff */
[----:B------:R0:W-:Y:S04]  /*39a0*/  @P3 STG.E desc[UR12][R8.64+0x64], R39 ;  /* 0x0000642708003986 */ /* 0x0001e8000c10190c */
[----:B------:R1:W-:Y:S01]  /*39b0*/  @P5 STG.E desc[UR12][R6.64+0x80], R5 ;  /* 0x0000800506005986 */ /* 0x0003e2000c10190c */
[----:B------:R-:W-:-:S03]  /*39c0*/  ISETP.GT.AND P5, PT, R3, 0x28, PT ;  /* 0x000000280300780c */ /* 0x000fc60003fa4270 */
[----:B------:R-:W-:Y:S01]  /*39d0*/  @P2 STG.E desc[UR12][R6.64+0x84], R41 ;  /* 0x0000842906002986 */ /* 0x000fe2000c10190c */
[C---:B------:R-:W-:Y:S02]  /*39e0*/  ISETP.GT.AND P3, PT, R4.reuse, RZ, P5 ;  /* 0x000000ff0400720c */ /* 0x040fe40002f64270 */
[----:B------:R-:W-:Y:S01]  /*39f0*/  ISETP.GT.AND P5, PT, R4, 0x8, P5 ;  /* 0x000000080400780c */ /* 0x000fe20002fa4270 */
[----:B0-----:R-:W-:Y:S01]  /*3a00*/  @P0 IMAD.MOV.U32 R8, RZ, RZ, R16 ;  /* 0x000000ffff080224 */ /* 0x001fe200078e0010 */
[----:B------:R-:W-:Y:S01]  /*3a10*/  ISETP.GT.AND P2, PT, R3, 0x31, PT ;  /* 0x000000310300780c */ /* 0x000fe20003f44270 */
[----:B------:R-:W-:Y:S02]  /*3a20*/  @P0 IMAD.MOV.U32 R9, RZ, RZ, R17 ;  /* 0x000000ffff090224 */ /* 0x000fe400078e0011 */
[----:B-1----:R-:W-:-:S03]  /*3a30*/  FMUL R5, R44, R0 ;  /* 0x000000002c057220 */ /* 0x002fc60000400000 */
[----:B------:R0:W-:Y:S01]  /*3a40*/  @P0 STG.E desc[UR12][R8.64+0x80], R11 ;  /* 0x0000800b08000986 */ /* 0x0001e2000c10190c */
[----:B------:R-:W-:Y:S02]  /*3a50*/  ISETP.GT.AND P0, PT, R3, 0x39, PT ;  /* 0x000000390300780c */ /* 0x000fe40003f04270 */
[----:B------:R-:W-:Y:S01]  /*3a60*/  F2FP.TF32.F32.PACK_B R5, R5 ;  /* 0x00000005ff05723e */ /* 0x000fe200024050ff */
[----:B0-----:R-:W-:Y:S02]  /*3a70*/  @P1 IMAD.MOV.U32 R8, RZ, RZ, R16 ;  /* 0x000000ffff081224 */ /* 0x001fe400078e0010 */
[----:B------:R-:W-:Y:S01]  /*3a80*/  FMUL R11, R46, R0 ;  /* 0x000000002e0b7220 */ /* 0x000fe20000400000 */
[----:B------:R-:W-:-:S04]  /*3a90*/  @P1 IMAD.MOV.U32 R9, RZ, RZ, R17 ;  /* 0x000000ffff091224 */ /* 0x000fc800078e0011 */
[----:B------:R-:W-:Y:S01]  /*3aa0*/  F2FP.TF32.F32.PACK_B R11, R11 ;  /* 0x0000000bff0b723e */ /* 0x000fe200024050ff */
[----:B------:R0:W-:Y:S01]  /*3ab0*/  @P1 STG.E desc[UR12][R8.64+0x84], R43 ;  /* 0x0000842b08001986 */ /* 0x0001e2000c10190c */
[----:B------:R-:W-:-:S03]  /*3ac0*/  ISETP.GT.AND P1, PT, R3, 0x38, PT ;  /* 0x000000380300780c */ /* 0x000fc60003f24270 */
[----:B------:R1:W-:Y:S01]  /*3ad0*/  @P3 STG.E desc[UR12][R6.64+0xa0], R5 ;  /* 0x0000a00506003986 */ /* 0x0003e2000c10190c */
[----:B------:R-:W-:Y:S01]  /*3ae0*/  ISETP.GT.AND P3, PT, R3, 0x30, PT ;  /* 0x000000300300780c */ /* 0x000fe20003f64270 */
[----:B------:R-:W-:-:S05]  /*3af0*/  @P6 IMAD.MOV.U32 R3, RZ, RZ, R7 ;  /* 0x000000ffff036224 */ /* 0x000fca00078e0007 */
[----:B------:R2:W-:Y:S01]  /*3b00*/  @P6 STG.E desc[UR12][R2.64+0xa4], R45 ;  /* 0x0000a42d02006986 */ /* 0x0005e2000c10190c */
[----:B------:R-:W-:Y:S01]  /*3b10*/  ISETP.GT.AND P6, PT, R4, RZ, P3 ;  /* 0x000000ff0400720c */ /* 0x000fe20001fc4270 */
[-C--:B0-----:R-:W-:Y:S01]  /*3b20*/  FMUL R9, R50, R0.reuse ;  /* 0x0000000032097220 */ /* 0x081fe20000400000 */
[----:B------:R-:W-:Y:S01]  /*3b30*/  ISETP.GT.AND P3, PT, R4, 0x8, P3 ;  /* 0x000000080400780c */ /* 0x000fe20001f64270 */
[-C--:B-1----:R-:W-:Y:S01]  /*3b40*/  FMUL R5, R48, R0.reuse ;  /* 0x0000000030057220 */ /* 0x082fe20000400000 */
[----:B------:R-:W-:Y:S02]  /*3b50*/  FMUL R0, R55, R0 ;  /* 0x0000000037007220 */ /* 0x000fe40000400000 */
[----:B------:R-:W-:Y:S02]  /*3b60*/  F2FP.TF32.F32.PACK_B R9, R9 ;  /* 0x00000009ff09723e */ /* 0x000fe400024050ff */
[----:B------:R-:W-:Y:S01]  /*3b70*/  F2FP.TF32.F32.PACK_B R5, R5 ;  /* 0x00000005ff05723e */ /* 0x000fe200024050ff */
[----:B--2---:R-:W-:-:S02]  /*3b80*/  @P5 IMAD.MOV.U32 R2, RZ, RZ, R16 ;  /* 0x000000ffff025224 */ /* 0x004fc400078e0010 */
[----:B------:R-:W-:-:S05]  /*3b90*/  @P5 IMAD.MOV.U32 R3, RZ, RZ, R17 ;  /* 0x000000ffff035224 */ /* 0x000fca00078e0011 */
[----:B------:R0:W-:Y:S01]  /*3ba0*/  @P5 STG.E desc[UR12][R2.64+0xa0], R11 ;  /* 0x0000a00b02005986 */ /* 0x0001e2000c10190c */
[C---:B------:R-:W-:Y:S02]  /*3bb0*/  ISETP.GT.AND P5, PT, R4.reuse, RZ, P2 ;  /* 0x000000ff0400720c */ /* 0x040fe400017a4270 */
[----:B------:R-:W-:Y:S01]  /*3bc0*/  ISETP.GT.AND P2, PT, R4, 0x8, P2 ;  /* 0x000000080400780c */ /* 0x000fe20001744270 */
[----:B0-----:R-:W-:Y:S02]  /*3bd0*/  @P4 IMAD.MOV.U32 R2, RZ, RZ, R16 ;  /* 0x000000ffff024224 */ /* 0x001fe400078e0010 */
        /* <DEDUP_REMOVED lines=11> */
[----:B------:R0:W-:Y:S02]  /*3c90*/  @P5 STG.E desc[UR12][R2.64+0xc4], R49 ;  /* 0x0000c43102005986 */ /* 0x0001e4000c10190c */
        /* <DEDUP_REMOVED lines=8> */
[----:B------:R0:W-:Y:S04]  /*3d20*/  @P4 STG.E desc[UR12][R2.64+0xe0], R13 ;  /* 0x0000e00d02004986 */ /* 0x0001e8000c10190c */
[----:B------:R1:W-:Y:S01]  /*3d30*/  @P6 STG.E desc[UR12][R6.64+0xe4], R53 ;  /* 0x0000e43506006986 */ /* 0x0003e2000c10190c */
[----:B0-----:R-:W-:Y:S02]  /*3d40*/  @P1 IMAD.MOV.U32 R2, RZ, RZ, R16 ;  /* 0x000000ffff021224 */ /* 0x001fe400078e0010 */
[----:B------:R-:W-:-:S05]  /*3d50*/  @P1 IMAD.MOV.U32 R3, RZ, RZ, R17 ;  /* 0x000000ffff031224 */ /* 0x000fca00078e0011 */
[----:B------:R1:W-:Y:S01]  /*3d60*/  @P1 STG.E desc[UR12][R2.64+0xe0], R15 ;  /* 0x0000e00f02001986 */ /* 0x0003e2000c10190c */
[----:B------:R-:W-:Y:S05]  /*3d70*/  @!P0 EXIT ;  /* 0x000000000000894d */ /* 0x000fea0003800000 */
[----:B-1----:R-:W-:-:S05]  /*3d80*/  F2FP.TF32.F32.PACK_B R3, R0 ;  /* 0x00000000ff03723e */ /* 0x002fca00024050ff */
[----:B------:R-:W-:Y:S01]  /*3d90*/  STG.E desc[UR12][R16.64+0xe4], R3 ;  /* 0x0000e40310007986 */ /* 0x000fe2000c10190c */
[----:B------:R-:W-:Y:S05]  /*3da0*/  EXIT ;  /* 0x000000000000794d */ /* 0x000fea0003800000 */
.L_x_14:
[----:B------:R-:W-:-:S13]  /*3db0*/  ISETP.NE.AND P0, PT, R15, RZ, PT ;  /* 0x000000ff0f00720c */ /* 0x000fda0003f05270 */
[----:B------:R-:W-:Y:S05]  /*3dc0*/  @P0 EXIT ;  /* 0x000000000000094d */ /* 0x000fea0003800000 */
[----:B------:R-:W-:Y:S01]  /*3dd0*/  ELECT P0, URZ, PT ;  /* 0x00000000003f782f */ /* 0x000fe20003800000 */
[----:B------:R-:W-:-:S12]  /*3de0*/  BSSY B0, `(.L_x_89) ;  /* 0x0000073000007945 */ /* 0x000fd80003800000 */
[----:B------:R-:W-:Y:S05]  /*3df0*/  @!P0 BRA `(.L_x_90) ;  /* 0x0000000400c48947 */ /* 0x000fea0003800000 */
[----:B------:R-:W-:-:S13]  /*3e00*/  ISETP.GE.AND P0, PT, R11, 0x1, PT ;  /* 0x000000010b00780c */ /* 0x000fda0003f06270 */
[----:B------:R-:W-:Y:S05]  /*3e10*/  @!P0 BRA `(.L_x_90) ;  /* 0x0000000400bc8947 */ /* 0x000fea0003800000 */
[----:B------:R-:W0:Y:S01]  /*3e20*/  S2R R3, SR_CgaCtaId ;  /* 0x0000000000037919 */ /* 0x000e220000008800 */
[----:B------:R-:W-:Y:S01]  /*3e30*/  IMAD.SHL.U32 R23, R7, 0x40, RZ ;  /* 0x0000004007177824 */ /* 0x000fe200078e00ff */
[----:B------:R-:W-:Y:S01]  /*3e40*/  ULDC UR4, c[0x0][0x384] ;  /* 0x0000e10000047ab9 */ /* 0x000fe20000000800 */
[----:B------:R-:W-:Y:S01]  /*3e50*/  LOP3.LUT P0, RZ, R6, 0x1f, RZ, 0xc0, !PT ;  /* 0x0000001f06ff7812 */ /* 0x000fe2000780c0ff */
[----:B------:R-:W-:Y:S01]  /*3e60*/  ULDC UR5, c[0x0][0x388] ;  /* 0x0000e20000057ab9 */ /* 0x000fe20000000800 */
[C---:B------:R-:W-:Y:S01]  /*3e70*/  ISETP.NE.AND P1, PT, R10.reuse, RZ, PT ;  /* 0x000000ff0a00720c */ /* 0x040fe20003f25270 */
[----:B------:R-:W-:Y:S01]  /*3e80*/  IMAD.MOV.U32 R5, RZ, RZ, 0x1 ;  /* 0x00000001ff057424 */ /* 0x000fe200078e00ff */
[----:B------:R-:W-:Y:S02]  /*3e90*/  ISETP.NE.OR P0, PT, R10, RZ, !P0 ;  /* 0x000000ff0a00720c */ /* 0x000fe40004705670 */
[----:B------:R-:W-:Y:S02]  /*3ea0*/  CS2R R6, SRZ ;  /* 0x0000000000067805 */ /* 0x000fe4000001ff00 */
[----:B------:R-:W-:Y:S01]  /*3eb0*/  LOP3.LUT R20, R4, 0x2, RZ, 0xfc, !PT ;  /* 0x0000000204147812 */ /* 0x000fe200078efcff */
[----:B------:R-:W-:-:S02]  /*3ec0*/  IMAD.MOV.U32 R15, RZ, RZ, RZ ;  /* 0x000000ffff0f7224 */ /* 0x000fc400078e00ff */
[----:B------:R-:W-:Y:S02]  /*3ed0*/  IMAD.MOV.U32 R8, RZ, RZ, RZ ;  /* 0x000000ffff087224 */ /* 0x000fe400078e00ff */
[----:B0----5:R-:W-:-:S05]  /*3ee0*/  IMAD.SHL.U32 R0, R3, 0x20, RZ ;  /* 0x0000002003007824 */ /* 0x021fca00078e00ff */
[----:B---3--:R-:W-:Y:S01]  /*3ef0*/  LOP3.LUT R2, R0, 0x20, RZ, 0xc0, !PT ;  /* 0x0000002000027812 */ /* 0x008fe200078ec0ff */
[----:B------:R-:W-:-:S04]  /*3f00*/  IMAD R0, R16, R17, RZ ;  /* 0x0000001110007224 */ /* 0x000fc800078e02ff */
[----:B------:R-:W-:Y:S02]  /*3f10*/  IMAD R9, R9, 0x40, R2 ;  /* 0x0000004009097824 */ /* 0x000fe400078e0202 */
[----:B------:R-:W-:Y:S02]  /*3f20*/  IMAD.SHL.U32 R2, R3, 0x400, RZ ;  /* 0x0000040003027824 */ /* 0x000fe400078e00ff */
[----:B------:R-:W-:-:S03]  /*3f30*/  IMAD.HI.U32 R3, R23, UR4, RZ ;  /* 0x0000000417037c27 */ /* 0x000fc6000f8e00ff */
[----:B------:R-:W-:Y:S01]  /*3f40*/  LOP3.LUT R2, R2, 0x400, RZ, 0xc0, !PT ;  /* 0x0000040002027812 */ /* 0x000fe200078ec0ff */
[----:B------:R-:W-:Y:S01]  /*3f50*/  IMAD R0, R13, R0, 0x1 ;  /* 0x000000010d007424 */ /* 0x000fe200078e0200 */
[----:B------:R-:W-:-:S07]  /*3f60*/  SHF.R.U32.HI R3, RZ, UR5, R3 ;  /* 0x00000005ff037c19 */ /* 0x000fce0008011603 */
.L_x_94:
[----:B------:R-:W0:Y:S01]  /*3f70*/  S2R R17, SR_CgaCtaId ;  /* 0x0000000000117919 */ /* 0x000e220000008800 */
[----:B------:R-:W-:-:S04]  /*3f80*/  MOV R10, 0x400 ;  /* 0x00000400000a7802 */ /* 0x000fc80000000f00 */
[----:B0-----:R-:W-:Y:S02]  /*3f90*/  LEA R14, R17, R10, 0x18 ;  /* 0x0000000a110e7211 */ /* 0x001fe400078ec0ff */
[----:B------:R-:W-:-:S03]  /*3fa0*/  SHF.L.U32 R10, R5, 0x1f, RZ ;  /* 0x0000001f050a7819 */ /* 0x000fc600000006ff */
[----:B------:R-:W-:-:S07]  /*3fb0*/  IMAD R21, R7, 0x8, R14 ;  /* 0x0000000807157824 */ /* 0x000fce00078e020e */
.L_x_91:
[----:B0-----:R0:W1:Y:S02]  /*3fc0*/  SYNCS.PHASECHK.TRANS64.TRYWAIT P2, [R21+URZ+0x38070], R10 ;  /* 0x0380700a150075a7 */ /* 0x001064000804017f */
[----:B-1----:R-:W-:Y:S05]  /*3fd0*/  @!P2 NANOSLEEP.SYNCS 0x989680 ;  /* 0x009896800000a95d */ /* 0x002fea0003900000 */
[----:B------:R-:W1:Y:S02]  /*3fe0*/  @!P2 SYNCS.PHASECHK.TRANS64 P2, [R21+URZ+0x38070], R10 ;  /* 0x0380700a1500a5a7 */ /* 0x000e64000804007f */
[----:B-1----:R-:W-:Y:S05]  /*3ff0*/  @!P2 BRA `(.L_x_91) ;  /* 0xfffffffc00f0a947 */ /* 0x002fea000383ffff */
[----:B0-----:R-:W0:Y:S02]  /*4000*/  @!P1 LDC R10, c[0x0][0x500] ;  /* 0x00014000ff0a9b82 */ /* 0x001e240000000800 */
[----:B0-----:R0:W-:Y:S02]  /*4010*/  @!P1 SYNCS.ARRIVE.TRANS64 RZ, [R21+URZ+0x38000], R10 ;  /* 0x0380000a15ff99a7 */ /* 0x0011e4000800003f */
[----:B0-----:R-:W-:-:S04]  /*4020*/  PRMT R10, R20, 0x9910, RZ ;  /* 0x00009910140a7816 */ /* 0x001fc800000000ff */
[----:B------:R-:W-:-:S13]  /*4030*/  ISETP.NE.AND P2, PT, R10, 0x2, PT ;  /* 0x000000020a00780c */ /* 0x000fda0003f45270 */
[----:B------:R-:W-:Y:S05]  /*4040*/  @P2 BRA `(.L_x_92) ;  /* 0x0000000000042947 */ /* 0x000fea0003800000 */
[----:B------:R-:W-:Y:S01]  /*4050*/  BPT.TRAP 0x1 ;  /* 0x000000040000795c */ /* 0x000fe20000300000 */
.L_x_92:
[----:B------:R-:W-:Y:S05]  /*4060*/  @P0 BRA `(.L_x_93) ;  /* 0x0000000000040947 */ /* 0x000fea0003800000 */
[----:B------:R-:W-:Y:S01]  /*4070*/  BPT.TRAP 0x1 ;  /* 0x000000040000795c */ /* 0x000fe20000300000 */
.L_x_93:
[----:B------:R-:W0:Y:S01]  /*4080*/  LDC R12, c[0x0][0x380] ;  /* 0x0000e000ff0c7b82 */ /* 0x000e220000000800 */
[----:B------:R-:W-:Y:S01]  /*4090*/  R2UR UR4, R3 ;  /* 0x00000000030472ca */ /* 0x000fe200000e0000 */
[----:B------:R-:W-:Y:S01]  /*40a0*/  ULDC UR20, c[0x0][0x38c] ;  /* 0x0000e30000147ab9 */ /* 0x000fe20000000800 */
[----:B------:R-:W-:Y:S01]  /*40b0*/  R2UR UR5, R23 ;  /* 0x00000000170572ca */ /* 0x000fe200000e0000 */
[----:B------:R-:W-:Y:S01]  /*40c0*/  UISETP.NE.AND UP0, UPT, UR20, 0x1, UPT ;  /* 0x000000011400788c */ /* 0x000fe2000bf05270 */
[----:B------:R-:W-:Y:S01]  /*40d0*/  IMAD R10, R7, 0x800, R2 ;  /* 0x00000800070a7824 */ /* 0x000fe200078e0202 */
[----:B------:R-:W-:Y:S01]  /*40e0*/  R2UR UR17, R21 ;  /* 0x00000000151172ca */ /* 0x000fe200000e0000 */
[----:B------:R-:W-:Y:S01]  /*40f0*/  VIADD R0, R0, 0xffffffff ;  /* 0xffffffff00007836 */ /* 0x000fe20000000000 */
[----:B------:R-:W1:Y:S01]  /*4100*/  LDC.64 R16, c[0x0][0x3b8] ;  /* 0x0000ee00ff107b82 */ /* 0x000e620000000a00 */
[----:B------:R-:W-:Y:S01]  /*4110*/  IMAD R10, R10, 0x4, R14 ;  /* 0x000000040a0a7824 */ /* 0x000fe200078e020e */
[C---:B------:R-:W-:Y:S01]  /*4120*/  R2UR UR18, R8.reuse ;  /* 0x00000000081272ca */ /* 0x040fe200000e0000 */
[----:B------:R-:W-:Y:S01]  /*4130*/  VIADD R8, R8, 0x1 ;  /* 0x0000000108087836 */ /* 0x000fe20000000000 */
[----:B------:R-:W-:Y:S01]  /*4140*/  R2UR UR9, R14 ;  /* 0x000000000e0972ca */ /* 0x000fe200000e0000 */
[----:B------:R-:W-:Y:S01]  /*4150*/  ULDC.64 UR24, c[0x0][0x198] ;  /* 0x0000660000187ab9 */ /* 0x000fe20000000a00 */
[----:B------:R-:W-:Y:S01]  /*4160*/  R2UR UR8, R10 ;  /* 0x000000000a0872ca */ /* 0x000fe200000e0000 */
[----:B------:R-:W-:Y:S01]  /*4170*/  @UP0 ULDC.64 UR10, c[0x0][0x390] ;  /* 0x0000e400000a0ab9 */ /* 0x000fe20000000a00 */
[----:B------:R-:W1:Y:S01]  /*4180*/  LDC.64 R18, c[0x0][0x3d8] ;  /* 0x0000f600ff127b82 */ /* 0x000e620000000a00 */
[----:B------:R-:W-:Y:S01]  /*4190*/  R2UR UR16, R7 ;  /* 0x00000000071072ca */ /* 0x000fe200000e0000 */
[----:B------:R-:W-:Y:S01]  /*41a0*/  ULDC.64 UR14, c[0x0][0x3b0] ;  /* 0x0000ec00000e7ab9 */ /* 0x000fe20000000a00 */
[----:B------:R-:W-:Y:S01]  /*41b0*/  R2UR UR12, R15 ;  /* 0x000000000f0c72ca */ /* 0x000fe200000e0000 */
[----:B------:R-:W-:Y:S01]  /*41c0*/  ULDC.64 UR22, c[0x0][0x3d0] ;  /* 0x0000f40000167ab9 */ /* 0x000fe20000000a00 */
[----:B------:R-:W-:Y:S01]  /*41d0*/  R2UR UR13, R6 ;  /* 0x00000000060d72ca */ /* 0x000fe200000e0000 */
[----:B------:R-:W-:Y:S01]  /*41e0*/  UIADD3 UR17, UR17, 0x38000, URZ ;  /* 0x0003800011117890 */ /* 0x000fe2000fffe03f */
[----:B------:R-:W-:Y:S01]  /*41f0*/  ISETP.GT.AND P5, PT, R0, 0x1, PT ;  /* 0x000000010000780c */ /* 0x000fe20003fa4270 */
[----:B------:R-:W2:Y:S01]  /*4200*/  LDC R21, c[0x0][0x3c8] ;  /* 0x0000f200ff157b82 */ /* 0x000ea20000000800 */
[----:B0-----:R-:W-:Y:S01]  /*4210*/  ISETP.NE.AND P2, PT, R12, 0x1, PT ;  /* 0x000000010c00780c */ /* 0x001fe20003f45270 */
[----:B------:R-:W-:Y:S01]  /*4220*/  USHF.L.U32 UR18, UR18, 0x5, URZ ;  /* 0x0000000512127899 */ /* 0x000fe2000800063f */
[----:B------:R-:W-:Y:S01]  /*4230*/  VIADD R7, R7, 0x1 ;  /* 0x0000000107077836 */ /* 0x000fe20000000000 */
[----:B------:R-:W-:-:S02]  /*4240*/  UIADD3 UR8, UR8, 0x1c000, URZ ;  /* 0x0001c00008087890 */ /* 0x000fc4000fffe03f */
[----:B------:R-:W-:Y:S02]  /*4250*/  ULEA UR16, UR16, UR9, 0xd ;  /* 0x0000000910107291 */ /* 0x000fe4000f8e683f */
[----:B------:R-:W-:Y:S01]  /*4260*/  ISETP.NE.AND P4, PT, R7, 0xe, PT ;  /* 0x0000000e0700780c */ /* 0x000fe20003f85270 */
[----:B------:R-:W-:Y:S01]  /*4270*/  UMOV UR26, 0x30000 ;  /* 0x00030000001a7882 */ /* 0x000fe20000000000 */
[----:B------:R-:W-:Y:S01]  /*4280*/  UMOV UR28, 0x0 ;  /* 0x00000000001c7882 */ /* 0x000fe20000000000 */
[----:B------:R-:W-:Y:S01]  /*4290*/  UMOV UR29, 0x10000000 ;  /* 0x10000000001d7882 */ /* 0x000fe20000000000 */
[----:B------:R-:W-:Y:S01]  /*42a0*/  UMOV UR9, UR17 ;  /* 0x0000001100097c82 */ /* 0x000fe20008000000 */
[----:B------:R-:W-:Y:S01]  /*42b0*/  SEL R14, RZ, 0x1, P4 ;  /* 0x00000001ff0e7807 */ /* 0x000fe20002000000 */
[----:B------:R-:W-:Y:S01]  /*42c0*/  @P2 IMAD.U32 R22, RZ, RZ, UR4 ;  /* 0x00000004ff162e24 */ /* 0x000fe2000f8e00ff */
[----:B------:R-:W-:Y:S01]  /*42d0*/  UIADD3 UR4, UP1, UR24, 0xf0, URZ ;  /* 0x000000f018047890 */ /* 0x000fe2000ff3e03f */
[----:B-1----:R-:W-:Y:S01]  /*42e0*/  IMAD R10, R15, R16, R18 ;  /* 0x000000100f0a7224 */ /* 0x002fe200078e0212 */
[----:B------:R-:W-:Y:S01]  /*42f0*/  UIADD3 UR24, UP2, UR24, 0x1f0, URZ ;  /* 0x000001f018187890 */ /* 0x000fe2000ff5e03f */
[----:B------:R-:W-:Y:S01]  /*4300*/  IMAD R17, R6, R17, R19 ;  /* 0x0000001106117224 */ /* 0x000fe200078e0213 */
[----:B------:R-:W-:-:S02]  /*4310*/  @P2 R2UR UR5, R22 ;  /* 0x00000000160522ca */ /* 0x000fc400000e0000 */
[----:B------:R-:W-:Y:S02]  /*4320*/  ISETP.NE.AND P2, PT, R8, R13, PT ;  /* 0x0000000d0800720c */ /* 0x000fe40003f45270 */
[----:B------:R-:W-:Y:S02]  /*4330*/  PRMT R10, R10, 0x40, R17 ;  /* 0x000000400a0a7816 */ /* 0x000fe40000000011 */
[----:B------:R-:W-:Y:S02]  /*4340*/  LOP3.LUT R5, R5, R14, RZ, 0x3c, !PT ;  /* 0x0000000e05057212 */ /* 0x000fe400078e3cff */
[----:B------:R-:W-:Y:S02]  /*4350*/  SEL R8, R8, RZ, P2 ;  /* 0x000000ff08087207 */ /* 0x000fe40001000000 */
[----:B------:R-:W-:-:S03]  /*4360*/  SEL R7, R7, RZ, P4 ;  /* 0x000000ff07077207 */ /* 0x000fc60002000000 */
[----:B------:R-:W-:Y:S02]  /*4370*/  UIADD3 UR6, -UR5, URZ, URZ ;  /* 0x0000003f05067290 */ /* 0x000fe4000fffe13f */
[----:B------:R-:W-:-:S04]  /*4380*/  UMOV UR21, UR5 ;  /* 0x0000000500157c82 */ /* 0x000fc80008000000 */
[----:B------:R-:W-:Y:S01]  /*4390*/  IMAD R12, R12, UR6, R23 ;  /* 0x000000060c0c7c24 */ /* 0x000fe2000f8e0217 */
[----:B------:R-:W-:-:S03]  /*43a0*/  UIMAD.WIDE.U32 UR6, UR5, UR10, URZ ;  /* 0x0000000a050672a5 */ /* 0x000fc6000f8e003f */
[----:B------:R-:W-:Y:S01]  /*43b0*/  UMOV UR10, UR18 ;  /* 0x00000012000a7c82 */ /* 0x000fe20008000000 */
[----:B------:R-:W-:Y:S01]  /*43c0*/  @UP0 USHF.R.U32.HI UR21, URZ, UR11, UR7 ;  /* 0x0000000b3f150299 */ /* 0x000fe20008011607 */
[----:B------:R-:W-:Y:S01]  /*43d0*/  R2UR UR19, R12 ;  /* 0x000000000c1372ca */ /* 0x000fe200000e0000 */
[----:B------:R-:W-:Y:S01]  /*43e0*/  VIADD R12, R15, 0x1 ;  /* 0x000000010f0c7836 */ /* 0x000fe20000000000 */
[----:B------:R-:W-:Y:S01]  /*43f0*/  R2UR UR7, R10 ;  /* 0x000000000a0772ca */ /* 0x000fe200000e0000 */
[----:B------:R-:W-:Y:S01]  /*4400*/  @P2 IMAD.MOV R12, RZ, RZ, R15 ;  /* 0x000000ffff0c2224 */ /* 0x000fe200078e020f */
[----:B------:R-:W-:Y:S01]  /*4410*/  UIADD3 UR6, -UR21, URZ, URZ ;  /* 0x0000003f15067290 */ /* 0x000fe2000fffe13f */
[----:B------:R-:W-:Y:S01]  /*4420*/  R2UR UR11, R9 ;  /* 0x00000000090b72ca */ /* 0x000fe200000e0000 */
[----:B------:R-:W-:Y:S02]  /*4430*/  VIADD R10, R6, 0x1 ;  /* 0x00000001060a7836 */ /* 0x000fe40000000000 */
[----:B------:R-:W-:Y:S01]  /*4440*/  UIMAD UR20, UR20, UR6, UR5 ;  /* 0x00000006141472a4 */ /* 0x000fe2000f8e0205 */
[----:B--2---:R-:W-:Y:S01]  /*4450*/  ISETP.NE.AND P3, PT, R12, R21, PT ;  /* 0x000000150c00720c */ /* 0x004fe20003f65270 */
[----:B------:R-:W-:-:S02]  /*4460*/  UIADD3.X UR5, URZ, UR25, URZ, UP1, !UPT ;  /* 0x000000193f057290 */ /* 0x000fc40008ffe43f */
[----:B------:R-:W-:Y:S01]  /*4470*/  UIMAD UR20, UR20, UR15, UR23 ;  /* 0x0000000f141472a4 */ /* 0x000fe2000f8e0217 */
[----:B------:R-:W-:Y:S01]  /*4480*/  SEL R15, R12, RZ, P3 ;  /* 0x000000ff0c0f7207 */ /* 0x000fe20001800000 */
[----:B------:R-:W-:Y:S02]  /*4490*/  UIMAD UR19, UR19, UR14, UR22 ;  /* 0x0000000e131372a4 */ /* 0x000fe4000f8e0216 */
[----:B------:R-:W-:Y:S02]  /*44a0*/  UPRMT UR6, UR7, 0x5410, URZ ;  /* 0x0000541007067896 */ /* 0x000fe4000800003f */
[----:B------:R-:W-:-:S04]  /*44b0*/  UIADD3.X UR25, URZ, UR25, URZ, UP2, !UPT ;  /* 0x000000193f197290 */ /* 0x000fc800097fe43f */
[----:B------:R-:W-:-:S03]  /*44c0*/  @P3 IMAD.MOV R10, RZ, RZ, R6 ;  /* 0x000000ffff0a3224 */ /* 0x000fc600078e0206 */
[----:B------:R0:W-:Y:S01]  /*44d0*/  UTMALDG.4D.IM2COL [UR16], [UR4], UR6 ;  /* 0x00000010040073b4 */ /* 0x0001e20008058006 */
[----:B------:R-:W-:Y:S01]  /*44e0*/  IMAD.MOV.U32 R6, RZ, RZ, R10 ;  /* 0x000000ffff067224 */ /* 0x000fe200078e000a */
[----:B------:R0:W-:Y:S02]  /*44f0*/  UTMALDG.4D.MULTICAST [UR8], [UR24], UR26, desc[UR28] ;  /* 0x00001c08180073b4 */ /* 0x0001e4000801981a */
[----:B0-----:R-:W-:Y:S05]  /*4500*/  @P5 BRA `(.L_x_94) ;  /* 0xfffffff800985947 */ /* 0x001fea000383ffff */
.L_x_90:
[----:B------:R-:W-:Y:S05]  /*4510*/  BSYNC B0 ;  /* 0x0000000000007941 */ /* 0x000fea0003800000 */
.L_x_89:
[----:B------:R-:W-:Y:S01]  /*4520*/  ISETP.GE.U32.AND P0, PT, R11, 0xe, PT ;  /* 0x0000000e0b00780c */ /* 0x000fe20003f06070 */
[----:B------:R-:W-:-:S12]  /*4530*/  IMAD.MOV.U32 R5, RZ, RZ, 0x1 ;  /* 0x00000001ff057424 */ /* 0x000fd800078e00ff */
[----:B------:R-:W-:Y:S05]  /*4540*/  @!P0 BRA `(.L_x_95) ;  /* 0x00000000001c8947 */ /* 0x000fea0003800000 */
[----:B---3-5:R-:W-:-:S05]  /*4550*/  SHF.R.U32.HI R2, RZ, 0x1, R11 ;  /* 0x00000001ff027819 */ /* 0x028fca000001160b */
[----:B------:R-:W-:-:S05]  /*4560*/  IMAD.WIDE.U32 R2, R2, -0x6db6db6d, RZ ;  /* 0x9249249302027825 */ /* 0x000fca00078e00ff */
[----:B------:R-:W-:-:S04]  /*4570*/  SHF.R.U32.HI R0, RZ, 0x2, R3 ;  /* 0x00000002ff007819 */ /* 0x000fc80000011603 */
[----:B------:R-:W-:-:S04]  /*4580*/  LOP3.LUT R0, R0, 0x1, RZ, 0xc0, !PT ;  /* 0x0000000100007812 */ /* 0x000fc800078ec0ff */
[----:B------:R-:W-:-:S04]  /*4590*/  ISETP.NE.U32.AND P0, PT, R0, 0x1, PT ;  /* 0x000000010000780c */ /* 0x000fc80003f05070 */
[----:B------:R-:W-:-:S04]  /*45a0*/  ISETP.NE.U32.AND.EX P0, PT, RZ, RZ, PT, P0 ;  /* 0x000000ffff00720c */ /* 0x000fc80003f05100 */
[----:B------:R-:W-:-:S09]  /*45b0*/  SEL R5, RZ, 0x1, !P0 ;  /* 0x00000001ff057807 */ /* 0x000fd20004000000 */
.L_x_95:
[----:B------:R-:W-:Y:S05]  /*45c0*/  WARPSYNC.ALL ;  /* 0x0000000000007948 */ /* 0x000fea0003800000 */
[----:B------:R-:W-:-:S13]  /*45d0*/  ELECT P0, URZ, PT ;  /* 0x00000000003f782f */ /* 0x000fda0003800000 */
[----:B------:R-:W-:Y:S05]  /*45e0*/  @!P0 EXIT ;  /* 0x000000000000894d */ /* 0x000fea0003800000 */
[----:B------:R-:W-:-:S04]  /*45f0*/  LOP3.LUT R4, R4, 0x2, RZ, 0xfc, !PT ;  /* 0x0000000204047812 */ /* 0x000fc800078efcff */
[----:B------:R-:W-:-:S13]  /*4600*/  ISETP.NE.AND P0, PT, R4, 0x3, PT ;  /* 0x000000030400780c */ /* 0x000fda0003f05270 */
[----:B------:R-:W-:Y:S05]  /*4610*/  @!P0 BRA `(.L_x_96) ;  /* 0x0000000000048947 */ /* 0x000fea0003800000 */
[----:B------:R-:W-:Y:S01]  /*4620*/  BPT.TRAP 0x1 ;  /* 0x000000040000795c */ /* 0x000fe20000300000 */
.L_x_96:
[----:B------:R-:W0:Y:S01]  /*4630*/  S2R R7, SR_CgaCtaId ;  /* 0x0000000000077919 */ /* 0x000e220000008800 */
[----:B---3-5:R-:W-:Y:S02]  /*4640*/  SHF.R.U32.HI R2, RZ, 0x1, R11 ;  /* 0x00000001ff027819 */ /* 0x028fe4000001160b */
[----:B------:R-:W-:-:S03]  /*4650*/  MOV R0, 0x400 ;  /* 0x0000040000007802 */ /* 0x000fc60000000f00 */
[----:B------:R-:W-:-:S05]  /*4660*/  IMAD.WIDE.U32 R2, R2, -0x6db6db6d, RZ ;  /* 0x9249249302027825 */ /* 0x000fca00078e00ff */
[----:B------:R-:W-:Y:S02]  /*4670*/  SHF.R.U32.HI R2, RZ, 0x2, R3 ;  /* 0x00000002ff027819 */ /* 0x000fe40000011603 */
[----:B------:R-:W-:-:S03]  /*4680*/  SHF.L.U32 R3, R5, 0x1f, RZ ;  /* 0x0000001f05037819 */ /* 0x000fc600000006ff */
[----:B------:R-:W-:Y:S01]  /*4690*/  IMAD R11, R2, -0xe, R11 ;  /* 0xfffffff2020b7824 */ /* 0x000fe200078e020b */
[----:B0-----:R-:W-:-:S05]  /*46a0*/  LEA R0, R7, R0, 0x18 ;  /* 0x0000000007007211 */ /* 0x001fca00078ec0ff */
[----:B------:R-:W-:-:S04]  /*46b0*/  VIADD R0, R0, 0x38070 ;  /* 0x0003807000007836 */ /* 0x000fc80000000000 */
[----:B------:R-:W-:-:S07]  /*46c0*/  IMAD R2, R11, 0x8, R0 ;  /* 0x000000080b027824 */ /* 0x000fce00078e0200 */
.L_x_97:
[----:B0-----:R0:W1:Y:S02]  /*46d0*/  SYNCS.PHASECHK.TRANS64.TRYWAIT P0, [R2+URZ], R3 ;  /* 0x00000003020075a7 */ /* 0x001064000800017f */
[----:B-1----:R-:W-:Y:S05]  /*46e0*/  @!P0 NANOSLEEP.SYNCS 0x989680 ;  /* 0x009896800000895d */ /* 0x002fea0003900000 */
[----:B------:R-:W1:Y:S02]  /*46f0*/  @!P0 SYNCS.PHASECHK.TRANS64 P0, [R2+URZ], R3 ;  /* 0x00000003020085a7 */ /* 0x000e64000800007f */
[----:B-1----:R-:W-:Y:S05]  /*4700*/  @!P0 BRA `(.L_x_97) ;  /* 0xfffffffc00f08947 */ /* 0x002fea000383ffff */
[----:B------:R-:W-:-:S05]  /*4710*/  VIADD R11, R11, 0x1 ;  /* 0x000000010b0b7836 */ /* 0x000fca0000000000 */
[----:B------:R-:W-:-:S04]  /*4720*/  ISETP.NE.AND P0, PT, R11, 0xe, PT ;  /* 0x0000000e0b00780c */ /* 0x000fc80003f05270 */
[----:B0-----:R-:W-:Y:S02]  /*4730*/  SEL R2, RZ, 0x1, P0 ;  /* 0x00000001ff027807 */ /* 0x001fe40000000000 */
[----:B------:R-:W-:Y:S02]  /*4740*/  SEL R11, R11, RZ, P0 ;  /* 0x000000ff0b0b7207 */ /* 0x000fe40000000000 */
[----:B------:R-:W-:-:S03]  /*4750*/  LOP3.LUT R5, R5, R2, RZ, 0x3c, !PT ;  /* 0x0000000205057212 */ /* 0x000fc600078e3cff */
[----:B------:R-:W-:Y:S01]  /*4760*/  IMAD R2, R11, 0x8, R0 ;  /* 0x000000080b027824 */ /* 0x000fe200078e0200 */
[----:B------:R-:W-:-:S07]  /*4770*/  SHF.L.U32 R3, R5, 0x1f, RZ ;  /* 0x0000001f05037819 */ /* 0x000fce00000006ff */
.L_x_98:
        /* <DEDUP_REMOVED lines=11> */
.L_x_99:
        /* <DEDUP_REMOVED lines=11> */
.L_x_100:
        /* <DEDUP_REMOVED lines=11> */
.L_x_101:
        /* <DEDUP_REMOVED lines=11> */
.L_x_102:
        /* <DEDUP_REMOVED lines=11> */
.L_x_103:
        /* <DEDUP_REMOVED lines=11> */
.L_x_104:
        /* <DEDUP_REMOVED lines=11> */
.L_x_105:
        /* <DEDUP_REMOVED lines=11> */
.L_x_106:
        /* <DEDUP_REMOVED lines=11> */
.L_x_107:
        /* <DEDUP_REMOVED lines=11> */
.L_x_108:
        /* <DEDUP_REMOVED lines=11> */
.L_x_109:
        /* <DEDUP_REMOVED lines=11> */
.L_x_110:
[----:B0-----:R0:W1:Y:S02]  /*4fc0*/  SYNCS.PHASECHK.TRANS64.TRYWAIT P0, [R11+URZ], R0 ;  /* 0x000000000b0075a7 */ /* 0x001064000800017f */
[----:B-1----:R-:W-:Y:S05]  /*4fd0*/  @!P0 NANOSLEEP.SYNCS 0x989680 ;  /* 0x009896800000895d */ /* 0x002fea0003900000 */
[----:B------:R-:W1:Y:S02]  /*4fe0*/  @!P0 SYNCS.PHASECHK.TRANS64 P0, [R11+URZ], R0 ;  /* 0x000000000b0085a7 */ /* 0x000e64000800007f */
[----:B-1----:R-:W-:Y:S05]  /*4ff0*/  @P0 EXIT ;  /* 0x000000000000094d */ /* 0x002fea0003800000 */
[----:B------:R-:W-:Y:S05]  /*5000*/  BRA `(.L_x_110) ;  /* 0xfffffffc00ec7947 */ /* 0x000fea000383ffff */
.L_x_111:
[----:B------:R-:W-:-:S00]  /*5010*/  BRA `(.L_x_111) ;  /* 0xfffffffc00fc7947 */ /* 0x000fc0000383ffff */
[----:B------:R-:W-:-:S00]  /*5020*/  NOP ;  /* 0x0000000000007918 */ /* 0x000fc00000000000 */
        /* <DEDUP_REMOVED lines=13> */
.L_x_112:


//--------------------- .nv.shared._ZN7cutlass13device_kernelINS_4conv6kernel13ConvUniversalINS1_16ConvProblemShapeILNS1_8OperatorE0ELi2EEENS1_10collective14CollectiveConvINS1_46MainloopSm90TmaGmmaWarpSpecializedImplicitGemmILS5_0ELi14ELi2EN4cute5tupleIJNSA_1CILi2EEENSC_ILi1EEESE_EEENS1_36KernelImplicitTmaWarpSpecializedSm90ELi1EEENSB_IJNSC_ILi64EEESI_NSB_IJNSC_ILi32EEEEEEEEENS_10tfloat32_tESM_NSA_8TiledMMAINSA_8MMA_AtomIJNSA_4SM904GMMA29MMA_64x64x8_F32TF32TF32_SS_TNILNSQ_7ScaleInE1ELSS_1EEEEEENSA_6LayoutINSB_IJSE_SE_SE_EEENSB_IJNSC_ILi0EEESX_SX_EEEEENSB_IJNSA_10UnderscoreES10_S10_EEEEENS7_6detail26Sm90ImplicitGemmTileTraitsINSA_20SM90_TMA_LOAD_IM2COLENSA_14ComposedLayoutINSA_7SwizzleILi3ELi4ELi3EEENSA_18smem_ptr_flag_bitsILi32EEENSV_INSB_IJNSB_IJNSC_ILi8EEES1B_EEENSB_IJSJ_SE_EEENSB_IJSE_NSC_ILi14EEEEEEEEENSB_IJNSB_IJSJ_NSC_ILi256EEEEEENSB_IJSE_SX_EEENSB_IJSX_NSC_ILi2048EEEEEEEEEEEEEvEENS14_INSA_23SM90_TMA_LOAD_MULTICASTES1O_vEEEENS_8epilogue10collective6detail29Sm90TmaWarpSpecializedAdapterINS1U_15DefaultEpilogueISM_NSB_IJNSB_IJlllEEESE_SX_EEES1Z_NS1T_6thread17LinearCombinationISM_Li1EffLNS20_9ScaleType4KindE0ELNS_15FloatRoundStyleE2ESM_EENS_4gemm15EpilogueDefaultEEEEEvvEEEEvNT_6ParamsE --------------------------
	.section	.nv.shared._ZN7cutlass13device_kernelINS_4conv6kernel13ConvUniversalINS1_16ConvProblemShapeILNS1_8OperatorE0ELi2EEENS1_10collective14CollectiveConvINS1_46MainloopSm90TmaGmmaWarpSpecializedImplicitGemmILS5_0ELi14ELi2EN4cute5tupleIJNSA_1CILi2EEENSC_ILi1EEESE_EEENS1_36KernelImplicitTmaWarpSpecializedSm90ELi1EEENSB_IJNSC_ILi64EEESI_NSB_IJNSC_ILi32EEEEEEEEENS_10tfloat32_tESM_NSA_8TiledMMAINSA_8MMA_AtomIJNSA_4SM904GMMA29MMA_64x64x8_F32TF32TF32_SS_TNILNSQ_7ScaleInE1ELSS_1EEEEEENSA_6LayoutINSB_IJSE_SE_SE_EEENSB_IJNSC_ILi0EEESX_SX_EEEEENSB_IJNSA_10UnderscoreES10_S10_EEEEENS7_6detail26Sm90ImplicitGemmTileTraitsINSA_20SM90_TMA_LOAD_IM2COLENSA_14ComposedLayoutINSA_7SwizzleILi3ELi4ELi3EEENSA_18smem_ptr_flag_bitsILi32EEENSV_INSB_IJNSB_IJNSC_ILi8EEES1B_EEENSB_IJSJ_SE_EEENSB_IJSE_NSC_ILi14EEEEEEEEENSB_IJNSB_IJSJ_NSC_ILi256EEEEEENSB_IJSE_SX_EEENSB_IJSX_NSC_ILi2048EEEEEEEEEEEEEvEENS14_INSA_23SM90_TMA_LOAD_MULTICASTES1O_vEEEENS_8epilogue10collective6detail29Sm90TmaWarpSpecializedAdapterINS1U_15DefaultEpilogueISM_NSB_IJNSB_IJlllEEESE_SX_EEES1Z_NS1T_6thread17LinearCombinationISM_Li1EffLNS20_9ScaleType4KindE0ELNS_15FloatRoundStyleE2ESM_EENS_4gemm15EpilogueDefaultEEEEEvvEEEEvNT_6ParamsE,"aw",@nobits
	.sectionflags	@""
	.align	16
	.zero		1024


//--------------------- .nv.shared.reserved.0     --------------------------
	.section	.nv.shared.reserved.0,"aw",@nobits
	.weak		__nv_reservedSMEM_offset_0_alias
	.size		__nv_reservedSMEM_offset_0_alias, 0, 0
	.other		__nv_reservedSMEM_offset_0_alias,@"STO_CUDA_RESERVED_SHARED STV_DEFAULT"
__nv_reservedSMEM_offset_0_alias:
	.zero		0


//--------------------- .nv.global                --------------------------
	.section	.nv.global,"aw",@nobits
.nv.global:
	.type		_ZN39_INTERNAL_e34fdca0_4_k_cu_cc25cc3b_27984cute1_E,@object
	.size		_ZN39_INTERNAL_e34fdca0_4_k_cu_cc25cc3b_27984cute1_E,(_ZN39_INTERNAL_e34fdca0_4_k_cu_cc25cc3b_27984cuda3std3__45__cpo6cbeginE - _ZN39_INTERNAL_e34fdca0_4_k_cu_cc25cc3b_27984cute1_E)
_ZN39_INTERNAL_e34fdca0_4_k_cu_cc25cc3b_27984cute1_E:
	.zero		1
	.type		_ZN39_INTERNAL_e34fdca0_4_k_cu_cc25cc3b_27984cuda3std3__45__cpo6cbeginE,@object
	.size		_ZN39_INTERNAL_e34fdca0_4_k_cu_cc25cc3b_27984cuda3std3__45__cpo6cbeginE,(_ZN39_INTERNAL_e34fdca0_4_k_cu_cc25cc3b_27984cuda3std3__48in_placeE - _ZN39_INTERNAL_e34fdca0_4_k_cu_cc25cc3b_27984cuda3std3__45__cpo6cbeginE)
_ZN39_INTERNAL_e34fdca0_4_k_cu_cc25cc3b_27984cuda3std3__45__cpo6cbeginE:
	.zero		1
	.type		_ZN39_INTERNAL_e34fdca0_4_k_cu_cc25cc3b_27984cuda3std3__48in_placeE,@object
	.size		_ZN39_INTERNAL_e34fdca0_4_k_cu_cc25cc3b_27984cuda3std3__48in_placeE,(_ZN39_INTERNAL_e34fdca0_4_k_cu_cc25cc3b_27984cuda3std6ranges3__45__cpo9iter_moveE - _ZN39_INTERNAL_e34fdca0_4_k_cu_cc25cc3b_27984cuda3std3__48in_placeE)
_ZN39_INTERNAL_e34fdca0_4_k_cu_cc25cc3b_27984cuda3std3__48in_placeE:
	.zero		1
	.type		_ZN39_INTERNAL_e34fdca0_4_k_cu_cc25cc3b_27984cuda3std6ranges3__45__cpo9iter_moveE,@object
	.size		_ZN39_INTERNAL_e34fdca0_4_k_cu_cc25cc3b_27984cuda3std6ranges3__45__cpo9iter_moveE,(_ZN39_INTERNAL_e34fdca0_4_k_cu_cc25cc3b_27984cuda3std3__45__cpo5beginE - _ZN39_INTERNAL_e34fdca0_4_k_cu_cc25cc3b_27984cuda3std6ranges3__45__cpo9iter_moveE)
_ZN39_INTERNAL_e34fdca0_4_k_cu_cc25cc3b_27984cuda3std6ranges3__45__cpo9iter_moveE:
	.zero		1
	.type		_ZN39_INTERNAL_e34fdca0_4_k_cu_cc25cc3b_27984cuda3std3__45__cpo5beginE,@object
	.size		_ZN39_INTERNAL_e34fdca0_4_k_cu_cc25cc3b_27984cuda3std3__45__cpo5beginE,(_ZN39_INTERNAL_e34fdca0_4_k_cu_cc25cc3b_27984cuda3std3__441_GLOBAL__N__e34fdca0_4_k_cu_cc25cc3b_27986ignoreE - _ZN39_INTERNAL_e34fdca0_4_k_cu_cc25cc3b_27984cuda3std3__45__cpo5beginE)
_ZN39_INTERNAL_e34fdca0_4_k_cu_cc25cc3b_27984cuda3std3__45__cpo5beginE:
	.zero		1
	.type		_ZN39_INTERNAL_e34fdca0_4_k_cu_cc25cc3b_27984cuda3std3__441_GLOBAL__N__e34fdca0_4_k_cu_cc25cc3b_27986ignoreE,@object
	.size		_ZN39_INTERNAL_e34fdca0_4_k_cu_cc25cc3b_27984cuda3std3__441_GLOBAL__N__e34fdca0_4_k_cu_cc25cc3b_27986ignoreE,(_ZN39_INTERNAL_e34fdca0_4_k_cu_cc25cc3b_27984cute7productE - _ZN39_INTERNAL_e34fdca0_4_k_cu_cc25cc3b_27984cuda3std3__441_GLOBAL__N__e34fdca0_4_k_cu_cc25cc3b_27986ignoreE)
_ZN39_INTERNAL_e34fdca0_4_k_cu_cc25cc3b_27984cuda3std3__441_GLOBAL__N__e34fdca0_4_k_cu_cc25cc3b_27986ignoreE:
	.zero		1
	.type		_ZN39_INTERNAL_e34fdca0_4_k_cu_cc25cc3b_27984cute7productE,@object
	.size		_ZN39_INTERNAL_e34fdca0_4_k_cu_cc25cc3b_27984cute7productE,(_ZN39_INTERNAL_e34fdca0_4_k_cu_cc25cc3b_27984cuda3std3__45__cpo3endE - _ZN39_INTERNAL_e34fdca0_4_k_cu_cc25cc3b_27984cute7productE)
_ZN39_INTERNAL_e34fdca0_4_k_cu_cc25cc3b_27984cute7productE:
	.zero		1
	.type		_ZN39_INTERNAL_e34fdca0_4_k_cu_cc25cc3b_27984cuda3std3__45__cpo3endE,@object
	.size		_ZN39_INTERNAL_e34fdca0_4_k_cu_cc25cc3b_27984cuda3std3__45__cpo3endE,(_ZN39_INTERNAL_e34fdca0_4_k_cu_cc25cc3b_27984cuda3std3__419piecewise_constructE - _ZN39_INTERNAL_e34fdca0_4_k_cu_cc25cc3b_27984cuda3std3__45__cpo3endE)
_ZN39_INTERNAL_e34fdca0_4_k_cu_cc25cc3b_27984cuda3std3__45__cpo3endE:
	.zero		1
	.type		_ZN39_INTERNAL_e34fdca0_4_k_cu_cc25cc3b_27984cuda3std3__419piecewise_constructE,@object
	.size		_ZN39_INTERNAL_e34fdca0_4_k_cu_cc25cc3b_27984cuda3std3__419piecewise_constructE,(_ZN39_INTERNAL_e34fdca0_4_k_cu_cc25cc3b_27984cuda3std3__45__cpo4cendE - _ZN39_INTERNAL_e34fdca0_4_k_cu_cc25cc3b_27984cuda3std3__419piecewise_constructE)
_ZN39_INTERNAL_e34fdca0_4_k_cu_cc25cc3b_27984cuda3std3__419piecewise_constructE:
	.zero		1
	.type		_ZN39_INTERNAL_e34fdca0_4_k_cu_cc25cc3b_27984cuda3std3__45__cpo4cendE,@object
	.size		_ZN39_INTERNAL_e34fdca0_4_k_cu_cc25cc3b_27984cuda3std3__45__cpo4cendE,(_ZN39_INTERNAL_e34fdca0_4_k_cu_cc25cc3b_27984cuda3std6ranges3__45__cpo4swapE - _ZN39_INTERNAL_e34fdca0_4_k_cu_cc25cc3b_27984cuda3std3__45__cpo4cendE)
_ZN39_INTERNAL_e34fdca0_4_k_cu_cc25cc3b_27984cuda3std3__45__cpo4cendE:
	.zero		1
	.type		_ZN39_INTERNAL_e34fdca0_4_k_cu_cc25cc3b_27984cuda3std6ranges3__45__cpo4swapE,@object
	.size		_ZN39_INTERNAL_e34fdca0_4_k_cu_cc25cc3b_27984cuda3std6ranges3__45__cpo4swapE,(.L_7 - _ZN39_INTERNAL_e34fdca0_4_k_cu_cc25cc3b_27984cuda3std6ranges3__45__cpo4swapE)
_ZN39_INTERNAL_e34fdca0_4_k_cu_cc25cc3b_27984cuda3std6ranges3__45__cpo4swapE:
	.zero		1
.L_7:


//--------------------- .nv.constant0._ZN7cutlass13device_kernelINS_4conv6kernel13ConvUniversalINS1_16ConvProblemShapeILNS1_8OperatorE0ELi2EEENS1_10collective14CollectiveConvINS1_46MainloopSm90TmaGmmaWarpSpecializedImplicitGemmILS5_0ELi14ELi2EN4cute5tupleIJNSA_1CILi2EEENSC_ILi1EEESE_EEENS1_36KernelImplicitTmaWarpSpecializedSm90ELi1EEENSB_IJNSC_ILi64EEESI_NSB_IJNSC_ILi32EEEEEEEEENS_10tfloat32_tESM_NSA_8TiledMMAINSA_8MMA_AtomIJNSA_4SM904GMMA29MMA_64x64x8_F32TF32TF32_SS_TNILNSQ_7ScaleInE1ELSS_1EEEEEENSA_6LayoutINSB_IJSE_SE_SE_EEENSB_IJNSC_ILi0EEESX_SX_EEEEENSB_IJNSA_10UnderscoreES10_S10_EEEEENS7_6detail26Sm90ImplicitGemmTileTraitsINSA_20SM90_TMA_LOAD_IM2COLENSA_14ComposedLayoutINSA_7SwizzleILi3ELi4ELi3EEENSA_18smem_ptr_flag_bitsILi32EEENSV_INSB_IJNSB_IJNSC_ILi8EEES1B_EEENSB_IJSJ_SE_EEENSB_IJSE_NSC_ILi14EEEEEEEEENSB_IJNSB_IJSJ_NSC_ILi256EEEEEENSB_IJSE_SX_EEENSB_IJSX_NSC_ILi2048EEEEEEEEEEEEEvEENS14_INSA_23SM90_TMA_LOAD_MULTICASTES1O_vEEEENS_8epilogue10collective6detail29Sm90TmaWarpSpecializedAdapterINS1U_15DefaultEpilogueISM_NSB_IJNSB_IJlllEEESE_SX_EEES1Z_NS1T_6thread17LinearCombinationISM_Li1EffLNS20_9ScaleType4KindE0ELNS_15FloatRoundStyleE2ESM_EENS_4gemm15EpilogueDefaultEEEEEvvEEEEvNT_6ParamsE --------------------------
	.section	.nv.constant0._ZN7cutlass13device_kernelINS_4conv6kernel13ConvUniversalINS1_16ConvProblemShapeILNS1_8OperatorE0ELi2EEENS1_10collective14CollectiveConvINS1_46MainloopSm90TmaGmmaWarpSpecializedImplicitGemmILS5_0ELi14ELi2EN4cute5tupleIJNSA_1CILi2EEENSC_ILi1EEESE_EEENS1_36KernelImplicitTmaWarpSpecializedSm90ELi1EEENSB_IJNSC_ILi64EEESI_NSB_IJNSC_ILi32EEEEEEEEENS_10tfloat32_tESM_NSA_8TiledMMAINSA_8MMA_AtomIJNSA_4SM904GMMA29MMA_64x64x8_F32TF32TF32_SS_TNILNSQ_7ScaleInE1ELSS_1EEEEEENSA_6LayoutINSB_IJSE_SE_SE_EEENSB_IJNSC_ILi0EEESX_SX_EEEEENSB_IJNSA_10UnderscoreES10_S10_EEEEENS7_6detail26Sm90ImplicitGemmTileTraitsINSA_20SM90_TMA_LOAD_IM2COLENSA_14ComposedLayoutINSA_7SwizzleILi3ELi4ELi3EEENSA_18smem_ptr_flag_bitsILi32EEENSV_INSB_IJNSB_IJNSC_ILi8EEES1B_EEENSB_IJSJ_SE_EEENSB_IJSE_NSC_ILi14EEEEEEEEENSB_IJNSB_IJSJ_NSC_ILi256EEEEEENSB_IJSE_SX_EEENSB_IJSX_NSC_ILi2048EEEEEEEEEEEEEvEENS14_INSA_23SM90_TMA_LOAD_MULTICASTES1O_vEEEENS_8epilogue10collective6detail29Sm90TmaWarpSpecializedAdapterINS1U_15DefaultEpilogueISM_NSB_IJNSB_IJlllEEESE_SX_EEES1Z_NS1T_6thread17LinearCombinationISM_Li1EffLNS20_9ScaleType4KindE0ELNS_15FloatRoundStyleE2ESM_EENS_4gemm15EpilogueDefaultEEEEEvvEEEEvNT_6ParamsE,"a",@progbits
	.sectionflags	@""
	.align	4
.nv.constant0._ZN7cutlass13device_kernelINS_4conv6kernel13ConvUniversalINS1_16ConvProblemShapeILNS1_8OperatorE0ELi2EEENS1_10collective14CollectiveConvINS1_46MainloopSm90TmaGmmaWarpSpecializedImplicitGemmILS5_0ELi14ELi2EN4cute5tupleIJNSA_1CILi2EEENSC_ILi1EEESE_EEENS1_36KernelImplicitTmaWarpSpecializedSm90ELi1EEENSB_IJNSC_ILi64EEESI_NSB_IJNSC_ILi32EEEEEEEEENS_10tfloat32_tESM_NSA_8TiledMMAINSA_8MMA_AtomIJNSA_4SM904GMMA29MMA_64x64x8_F32TF32TF32_SS_TNILNSQ_7ScaleInE1ELSS_1EEEEEENSA_6LayoutINSB_IJSE_SE_SE_EEENSB_IJNSC_ILi0EEESX_SX_EEEEENSB_IJNSA_10UnderscoreES10_S10_EEEEENS7_6detail26Sm90ImplicitGemmTileTraitsINSA_20SM90_TMA_LOAD_IM2COLENSA_14ComposedLayoutINSA_7SwizzleILi3ELi4ELi3EEENSA_18smem_ptr_flag_bitsILi32EEENSV_INSB_IJNSB_IJNSC_ILi8EEES1B_EEENSB_IJSJ_SE_EEENSB_IJSE_NSC_ILi14EEEEEEEEENSB_IJNSB_IJSJ_NSC_ILi256EEEEEENSB_IJSE_SX_EEENSB_IJSX_NSC_ILi2048EEEEEEEEEEEEEvEENS14_INSA_23SM90_TMA_LOAD_MULTICASTES1O_vEEEENS_8epilogue10collective6detail29Sm90TmaWarpSpecializedAdapterINS1U_15DefaultEpilogueISM_NSB_IJNSB_IJlllEEESE_SX_EEES1Z_NS1T_6thread17LinearCombinationISM_Li1EffLNS20_9ScaleType4KindE0ELNS_15FloatRoundStyleE2ESM_EENS_4gemm15EpilogueDefaultEEEEEvvEEEEvNT_6ParamsE:
	.zero		1536


//--------------------- SYMBOLS --------------------------

	.type		.nv.reservedSmem.offset0,@object
	.size		.nv.reservedSmem.offset0,0x4
